// auto-generated by cutlass_sweep.gemm — config: {"arch": "sm_90", "cluster_m": 2, "cluster_n": 1, "dtype": "int8", "dtype_b": "int8", "layout": "nt", "stages": 0, "tile_k": 128, "tile_m": 128, "tile_n": 192}
#include "cutlass/cutlass.h"
#include "cutlass/gemm/collective/collective_builder.hpp"
#include "cutlass/gemm/device/gemm_universal_adapter.h"
#include "cutlass/gemm/kernel/gemm_universal.hpp"
#include "cutlass/epilogue/collective/collective_builder.hpp"

using ElemA = int8_t;
using ElemB = int8_t;
using ElemCD = int8_t;
using Acc  = int32_t;
using TileShape    = cute::Shape<cute::_128, cute::_192, cute::_128>;
using ClusterShape = cute::Shape<cute::_2, cute::_1, cute::_1>;

using CollectiveEpilogue = typename cutlass::epilogue::collective::CollectiveBuilder<
    cutlass::arch::Sm90, cutlass::arch::OpClassTensorOp,
    TileShape, ClusterShape,
    cutlass::epilogue::collective::EpilogueTileAuto,
    Acc, Acc,
    ElemCD, cutlass::layout::RowMajor, 128 / cutlass::sizeof_bits<ElemCD>::value,
    ElemCD, cutlass::layout::RowMajor, 128 / cutlass::sizeof_bits<ElemCD>::value,
    cutlass::epilogue::collective::EpilogueScheduleAuto
  >::CollectiveOp;

using CollectiveMainloop = typename cutlass::gemm::collective::CollectiveBuilder<
    cutlass::arch::Sm90, cutlass::arch::OpClassTensorOp,
    ElemA, cutlass::layout::RowMajor, 128 / cutlass::sizeof_bits<ElemA>::value,
    ElemB, cutlass::layout::ColumnMajor, 128 / cutlass::sizeof_bits<ElemB>::value,
    Acc,
    TileShape, ClusterShape,
    cutlass::gemm::collective::StageCountAutoCarveout<static_cast<int>(sizeof(typename CollectiveEpilogue::SharedStorage))>,
    cutlass::gemm::collective::KernelScheduleAuto
  >::CollectiveOp;

using GemmKernel = cutlass::gemm::kernel::GemmUniversal<
    cute::Shape<int,int,int,int>,
    CollectiveMainloop,
    CollectiveEpilogue
>;
using Gemm = cutlass::gemm::device::GemmUniversalAdapter<GemmKernel>;

// Force the device kernel symbol into the cubin without needing a host main.
auto* _anchor = &cutlass::device_kernel<GemmKernel>;


// ===== COMPILED SASS (sm_90a) =====

	.target	sm_90a

	.elftype	@"ET_EXEC"


//--------------------- .note.nv.tkinfo           --------------------------
	.section	.note.nv.tkinfo,"",@"SHT_NOTE"
	.sectionflags	@"SHF_NOTE_NV_TKINFO"
	.tkinfo
        /*0018*/ 	.word	0x00000002
        /*0030*/ 	.string	""
        /*0030*/ 	.string	"ptxas"
        /*0030*/ 	.string	"Cuda compilation tools, release 13.0, V13.0.88"
        /*0030*/ 	.string	"Build cuda_13.0.r13.0/compiler.36424714_0"
        /*0030*/ 	.string	"-arch sm_90a -m 64 "



//--------------------- .note.nv.cuinfo           --------------------------
	.section	.note.nv.cuinfo,"",@"SHT_NOTE"
	.sectionflags	@"SHF_NOTE_NV_CUINFO"
        /*0018*/ 	.short	0x0002
        /*001a*/ 	.short	0x005a
        /*001c*/ 	.short	0x0082
	.zero		2


//--------------------- .nv.info                  --------------------------
	.section	.nv.info,"",@"SHT_CUDA_INFO"
	.align	4


	//----- nvinfo : EIATTR_REGCOUNT
	.align		4
        /*0000*/ 	.byte	0x04, 0x2f
        /*0002*/ 	.short	(.L_15 - .L_14)
	.align		4
.L_14:
        /*0004*/ 	.word	index@(_ZN7cutlass13device_kernelINS_4gemm6kernel13GemmUniversalIN4cute5tupleIJiiiiEEENS1_10collective13CollectiveMmaINS1_34MainloopSm90TmaGmmaWarpSpecializedILi5ENS5_IJNS4_1CILi2EEENSA_ILi1EEESC_EEENS1_35KernelTmaWarpSpecializedCooperativeEEENS5_IJNSA_ILi128EEENSA_ILi192EEESG_EEEaNS5_IJlSC_lEEEaSJ_NS4_8TiledMMAINS4_8MMA_AtomIJNS4_4SM904GMMA27MMA_64x192x32_S32S8S8_SS_TNEEEENS4_6LayoutISD_NS5_IJSC_NSA_ILi0EEESR_EEEEENS5_IJNS4_10UnderscoreESU_SU_EEEEENS4_13SM90_TMA_LOADENS4_14ComposedLayoutINS4_7SwizzleILi3ELi4ELi3EEENS4_18smem_ptr_flag_bitsILi8EEENSQ_INS5_IJNSA_ILi8EEESG_EEENS5_IJSG_SC_EEEEEEEvNS4_8identityENS4_23SM90_TMA_LOAD_MULTICASTES17_vS18_EENS_8epilogue10collective6detail29Sm90TmaWarpSpecializedAdapterINS1C_15DefaultEpilogueIaSJ_SJ_NS1B_6thread17LinearCombinationIaLi1EiiLNS1G_9ScaleType4KindE0ELNS_15FloatRoundStyleE2EaEENS1_15EpilogueDefaultEEEEEvvEEEEvNT_6ParamsE)
        /*0008*/ 	.word	0x000000a8


	//----- nvinfo : EIATTR_FRAME_SIZE
	.align		4
.L_15:
        /*000c*/ 	.byte	0x04, 0x11
        /*000e*/ 	.short	(.L_17 - .L_16)
	.align		4
.L_16:
        /*0010*/ 	.word	index@(_ZN7cutlass13device_kernelINS_4gemm6kernel13GemmUniversalIN4cute5tupleIJiiiiEEENS1_10collective13CollectiveMmaINS1_34MainloopSm90TmaGmmaWarpSpecializedILi5ENS5_IJNS4_1CILi2EEENSA_ILi1EEESC_EEENS1_35KernelTmaWarpSpecializedCooperativeEEENS5_IJNSA_ILi128EEENSA_ILi192EEESG_EEEaNS5_IJlSC_lEEEaSJ_NS4_8TiledMMAINS4_8MMA_AtomIJNS4_4SM904GMMA27MMA_64x192x32_S32S8S8_SS_TNEEEENS4_6LayoutISD_NS5_IJSC_NSA_ILi0EEESR_EEEEENS5_IJNS4_10UnderscoreESU_SU_EEEEENS4_13SM90_TMA_LOADENS4_14ComposedLayoutINS4_7SwizzleILi3ELi4ELi3EEENS4_18smem_ptr_flag_bitsILi8EEENSQ_INS5_IJNSA_ILi8EEESG_EEENS5_IJSG_SC_EEEEEEEvNS4_8identityENS4_23SM90_TMA_LOAD_MULTICASTES17_vS18_EENS_8epilogue10collective6detail29Sm90TmaWarpSpecializedAdapterINS1C_15DefaultEpilogueIaSJ_SJ_NS1B_6thread17LinearCombinationIaLi1EiiLNS1G_9ScaleType4KindE0ELNS_15FloatRoundStyleE2EaEENS1_15EpilogueDefaultEEEEEvvEEEEvNT_6ParamsE)
        /*0014*/ 	.word	0x00000000


	//----- nvinfo : EIATTR_MIN_STACK_SIZE
	.align		4
.L_17:
        /*0018*/ 	.byte	0x04, 0x12
        /*001a*/ 	.short	(.L_19 - .L_18)
	.align		4
.L_18:
        /*001c*/ 	.word	index@(_ZN7cutlass13device_kernelINS_4gemm6kernel13GemmUniversalIN4cute5tupleIJiiiiEEENS1_10collective13CollectiveMmaINS1_34MainloopSm90TmaGmmaWarpSpecializedILi5ENS5_IJNS4_1CILi2EEENSA_ILi1EEESC_EEENS1_35KernelTmaWarpSpecializedCooperativeEEENS5_IJNSA_ILi128EEENSA_ILi192EEESG_EEEaNS5_IJlSC_lEEEaSJ_NS4_8TiledMMAINS4_8MMA_AtomIJNS4_4SM904GMMA27MMA_64x192x32_S32S8S8_SS_TNEEEENS4_6LayoutISD_NS5_IJSC_NSA_ILi0EEESR_EEEEENS5_IJNS4_10UnderscoreESU_SU_EEEEENS4_13SM90_TMA_LOADENS4_14ComposedLayoutINS4_7SwizzleILi3ELi4ELi3EEENS4_18smem_ptr_flag_bitsILi8EEENSQ_INS5_IJNSA_ILi8EEESG_EEENS5_IJSG_SC_EEEEEEEvNS4_8identityENS4_23SM90_TMA_LOAD_MULTICASTES17_vS18_EENS_8epilogue10collective6detail29Sm90TmaWarpSpecializedAdapterINS1C_15DefaultEpilogueIaSJ_SJ_NS1B_6thread17LinearCombinationIaLi1EiiLNS1G_9ScaleType4KindE0ELNS_15FloatRoundStyleE2EaEENS1_15EpilogueDefaultEEEEEvvEEEEvNT_6ParamsE)
        /*0020*/ 	.word	0x00000000
.L_19:


//--------------------- .nv.compat                --------------------------
	.section	.nv.compat,"",@"SHT_CUDA_COMPAT_INFO"
	.align	4
        /*0000*/ 	.byte	0x02, 0x09, 0x01, 0x00, 0x02, 0x02, 0x04, 0x00, 0x02, 0x05, 0x05, 0x00, 0x03, 0x07, 0x01, 0x01
        /*0010*/ 	.byte	0x02, 0x03, 0x01, 0x00, 0x02, 0x06, 0x01, 0x00, 0x04, 0x0b, 0x08, 0x00, 0x00, 0x00, 0x00, 0x00
        /*0020*/ 	.byte	0x00, 0x00, 0x00, 0x00


//--------------------- .nv.info._ZN7cutlass13device_kernelINS_4gemm6kernel13GemmUniversalIN4cute5tupleIJiiiiEEENS1_10collective13CollectiveMmaINS1_34MainloopSm90TmaGmmaWarpSpecializedILi5ENS5_IJNS4_1CILi2EEENSA_ILi1EEESC_EEENS1_35KernelTmaWarpSpecializedCooperativeEEENS5_IJNSA_ILi128EEENSA_ILi192EEESG_EEEaNS5_IJlSC_lEEEaSJ_NS4_8TiledMMAINS4_8MMA_AtomIJNS4_4SM904GMMA27MMA_64x192x32_S32S8S8_SS_TNEEEENS4_6LayoutISD_NS5_IJSC_NSA_ILi0EEESR_EEEEENS5_IJNS4_10UnderscoreESU_SU_EEEEENS4_13SM90_TMA_LOADENS4_14ComposedLayoutINS4_7SwizzleILi3ELi4ELi3EEENS4_18smem_ptr_flag_bitsILi8EEENSQ_INS5_IJNSA_ILi8EEESG_EEENS5_IJSG_SC_EEEEEEEvNS4_8identityENS4_23SM90_TMA_LOAD_MULTICASTES17_vS18_EENS_8epilogue10collective6detail29Sm90TmaWarpSpecializedAdapterINS1C_15DefaultEpilogueIaSJ_SJ_NS1B_6thread17LinearCombinationIaLi1EiiLNS1G_9ScaleType4KindE0ELNS_15FloatRoundStyleE2EaEENS1_15EpilogueDefaultEEEEEvvEEEEvNT_6ParamsE --------------------------
	.section	.nv.info._ZN7cutlass13device_kernelINS_4gemm6kernel13GemmUniversalIN4cute5tupleIJiiiiEEENS1_10collective13CollectiveMmaINS1_34MainloopSm90TmaGmmaWarpSpecializedILi5ENS5_IJNS4_1CILi2EEENSA_ILi1EEESC_EEENS1_35KernelTmaWarpSpecializedCooperativeEEENS5_IJNSA_ILi128EEENSA_ILi192EEESG_EEEaNS5_IJlSC_lEEEaSJ_NS4_8TiledMMAINS4_8MMA_AtomIJNS4_4SM904GMMA27MMA_64x192x32_S32S8S8_SS_TNEEEENS4_6LayoutISD_NS5_IJSC_NSA_ILi0EEESR_EEEEENS5_IJNS4_10UnderscoreESU_SU_EEEEENS4_13SM90_TMA_LOADENS4_14ComposedLayoutINS4_7SwizzleILi3ELi4ELi3EEENS4_18smem_ptr_flag_bitsILi8EEENSQ_INS5_IJNSA_ILi8EEESG_EEENS5_IJSG_SC_EEEEEEEvNS4_8identityENS4_23SM90_TMA_LOAD_MULTICASTES17_vS18_EENS_8epilogue10collective6detail29Sm90TmaWarpSpecializedAdapterINS1C_15DefaultEpilogueIaSJ_SJ_NS1B_6thread17LinearCombinationIaLi1EiiLNS1G_9ScaleType4KindE0ELNS_15FloatRoundStyleE2EaEENS1_15EpilogueDefaultEEEEEvvEEEEvNT_6ParamsE,"",@"SHT_CUDA_INFO"
	.sectionflags	@""
	.align	4


	//----- nvinfo : EIATTR_CUDA_API_VERSION
	.align		4
        /*0000*/ 	.byte	0x04, 0x37
        /*0002*/ 	.short	(.L_21 - .L_20)
.L_20:
        /*0004*/ 	.word	0x00000082


	//----- nvinfo : EIATTR_KPARAM_INFO
	.align		4
.L_21:
        /*0008*/ 	.byte	0x04, 0x17
        /*000a*/ 	.short	(.L_23 - .L_22)
.L_22:
        /*000c*/ 	.word	0x00000000
        /*0010*/ 	.short	0x0000
        /*0012*/ 	.short	0x0070
        /*0014*/ 	.byte	0x00, 0xf0, 0x01, 0x10


	//----- nvinfo : EIATTR_SPARSE_MMA_MASK
	.align		4
.L_23:
        /*0018*/ 	.byte	0x03, 0x50
        /*001a*/ 	.short	0x0000


	//----- nvinfo : EIATTR_MAXREG_COUNT
	.align		4
        /*001c*/ 	.byte	0x03, 0x1b
        /*001e*/ 	.short	0x00a8


	//----- nvinfo : EIATTR_NUM_BARRIERS
	.align		4
        /*0020*/ 	.byte	0x02, 0x4c
        /*0022*/ 	.byte	0x01
	.zero		1


	//----- nvinfo : EIATTR_EXTERNS
	.align		4
        /*0024*/ 	.byte	0x04, 0x0f
        /*0026*/ 	.short	(.L_25 - .L_24)


	//   ....[0]....
	.align		4
.L_24:
        /*0028*/ 	.word	index@(__assertfail)


	//----- nvinfo : EIATTR_MERCURY_ISA_VERSION
	.align		4
.L_25:
        /*002c*/ 	.byte	0x03, 0x5f
        /*002e*/ 	.short	0x0101


	//----- nvinfo : EIATTR_INT_WARP_WIDE_INSTR_OFFSETS
	.align		4
        /*0030*/ 	.byte	0x04, 0x31
        /*0032*/ 	.short	(.L_27 - .L_26)


	//   ....[0]....
.L_26:
        /*0034*/ 	.word	0x000004b0


	//   ....[1]....
        /*0038*/ 	.word	0x000004e0


	//   ....[2]....
        /*003c*/ 	.word	0x000006a0


	//   ....[3]....
        /*0040*/ 	.word	0x00001ee0


	//----- nvinfo : EIATTR_COOP_GROUP_MASK_REGIDS
	.align		4
.L_27:
        /*0044*/ 	.byte	0x04, 0x29
        /*0046*/ 	.short	(.L_29 - .L_28)


	//   ....[0]....
.L_28:
        /*0048*/ 	.word	0xffffffff


	//   ....[1]....
        /*004c*/ 	.word	0xffffffff


	//   ....[2]....
        /*0050*/ 	.word	0xffffffff


	//   ....[3]....
        /*0054*/ 	.word	0xffffffff


	//   ....[4]....
        /*0058*/ 	.word	0xffffffff


	//   ....[5]....
        /*005c*/ 	.word	0xffffffff


	//----- nvinfo : EIATTR_COOP_GROUP_INSTR_OFFSETS
	.align		4
.L_29:
        /*0060*/ 	.byte	0x04, 0x28
        /*0062*/ 	.short	(.L_31 - .L_30)


	//   ....[0]....
.L_30:
        /*0064*/ 	.word	0x00000060


	//   ....[1]....
        /*0068*/ 	.word	0x00000070


	//   ....[2]....
        /*006c*/ 	.word	0x00000130


	//   ....[3]....
        /*0070*/ 	.word	0x000002f0


	//   ....[4]....
        /*0074*/ 	.word	0x00000820


	//   ....[5]....
        /*0078*/ 	.word	0x00001450


	//----- nvinfo : EIATTR_REG_RECONFIG
	.align		4
.L_31:
        /*007c*/ 	.byte	0x01, 0x54
	.zero		2


	//----- nvinfo : EIATTR_SYSCALL_OFFSETS
	.align		4
        /*0080*/ 	.byte	0x04, 0x46
        /*0082*/ 	.short	(.L_33 - .L_32)


	//   ....[0]....
.L_32:
        /*0084*/ 	.word	0x00001640


	//----- nvinfo : EIATTR_MBARRIER_INSTR_OFFSETS
	.align		4
.L_33:
        /*0088*/ 	.byte	0x04, 0x39
        /*008a*/ 	.short	(.L_35 - .L_34)


	//   ....[0]....
.L_34:
        /*008c*/ 	.word	0x00000230
        /*0090*/ 	.word	0x000000ff
        /*0094*/ 	.word	0x00000000
        /*0098*/ 	.short	0x0100
        /*009a*/ 	.byte	0x08
	.zero		1


	//   ....[1]....
        /*009c*/ 	.word	0x00000240
        /*00a0*/ 	.word	0x000000ff
        /*00a4*/ 	.word	0x00000028
        /*00a8*/ 	.short	0x0100
        /*00aa*/ 	.byte	0x08
	.zero		1


	//   ....[2]....
        /*00ac*/ 	.word	0x00000250
        /*00b0*/ 	.word	0x000000ff
        /*00b4*/ 	.word	0x00000008
        /*00b8*/ 	.short	0x0100
        /*00ba*/ 	.byte	0x08
	.zero		1


	//   ....[3]....
        /*00bc*/ 	.word	0x00000260
        /*00c0*/ 	.word	0x000000ff
        /*00c4*/ 	.word	0x00000030
        /*00c8*/ 	.short	0x0100
        /*00ca*/ 	.byte	0x08
	.zero		1


	//   ....[4]....
        /*00cc*/ 	.word	0x00000270
        /*00d0*/ 	.word	0x000000ff
        /*00d4*/ 	.word	0x00000010
        /*00d8*/ 	.short	0x0100
        /*00da*/ 	.byte	0x08
	.zero		1


	//   ....[5]....
        /*00dc*/ 	.word	0x00000280
        /*00e0*/ 	.word	0x000000ff
        /*00e4*/ 	.word	0x00000038
        /*00e8*/ 	.short	0x0100
        /*00ea*/ 	.byte	0x08
	.zero		1


	//   ....[6]....
        /*00ec*/ 	.word	0x00000290
        /*00f0*/ 	.word	0x000000ff
        /*00f4*/ 	.word	0x00000018
        /*00f8*/ 	.short	0x0100
        /*00fa*/ 	.byte	0x08
	.zero		1


	//   ....[7]....
        /*00fc*/ 	.word	0x000002a0
        /*0100*/ 	.word	0x000000ff
        /*0104*/ 	.word	0x00000040
        /*0108*/ 	.short	0x0100
        /*010a*/ 	.byte	0x08
	.zero		1


	//   ....[8]....
        /*010c*/ 	.word	0x000002b0
        /*0110*/ 	.word	0x000000ff
        /*0114*/ 	.word	0x00000020
        /*0118*/ 	.short	0x0100
        /*011a*/ 	.byte	0x08
	.zero		1


	//   ....[9]....
        /*011c*/ 	.word	0x000002c0
        /*0120*/ 	.word	0x000000ff
        /*0124*/ 	.word	0x00000048
        /*0128*/ 	.short	0x0100
        /*012a*/ 	.byte	0x08
	.zero		1


	//   ....[10]....
        /*012c*/ 	.word	0x00000730
        /*0130*/ 	.word	0x000000ff
        /*0134*/ 	.word	0x00000060
        /*0138*/ 	.short	0x0100
        /*013a*/ 	.byte	0x06
	.zero		1


	//   ....[11]....
        /*013c*/ 	.word	0x000007c0
        /*0140*/ 	.word	0x000000ff
        /*0144*/ 	.word	0x00000068
        /*0148*/ 	.short	0x0100
        /*014a*/ 	.byte	0x06
	.zero		1


	//   ....[12]....
        /*014c*/ 	.word	0x00001710
        /*0150*/ 	.word	0x00000003
        /*0154*/ 	.word	0x00000000
        /*0158*/ 	.short	0x010a
        /*015a*/ 	.byte	0x3f
	.zero		1


	//   ....[13]....
        /*015c*/ 	.word	0x00001770
        /*0160*/ 	.word	0x00000003
        /*0164*/ 	.word	0x00000000
        /*0168*/ 	.short	0x010a
        /*016a*/ 	.byte	0x3f
	.zero		1


	//   ....[14]....
        /*016c*/ 	.word	0x00001af0
        /*0170*/ 	.word	0x00000005
        /*0174*/ 	.word	0x00000000
        /*0178*/ 	.short	0x010a
        /*017a*/ 	.byte	0x3f
	.zero		1


	//   ....[15]....
        /*017c*/ 	.word	0x00001b30
        /*0180*/ 	.word	0x00000005
        /*0184*/ 	.word	0x00000000
        /*0188*/ 	.short	0x010a
        /*018a*/ 	.byte	0x3f
	.zero		1


	//   ....[16]....
        /*018c*/ 	.word	0x00001d90
        /*0190*/ 	.word	0x00000004
        /*0194*/ 	.word	0x00000000
        /*0198*/ 	.short	0x0101
        /*019a*/ 	.byte	0x3f
	.zero		1


	//   ....[17]....
        /*019c*/ 	.word	0x00001f80
        /*01a0*/ 	.word	0x00000000
        /*01a4*/ 	.word	0x00000000
        /*01a8*/ 	.short	0x0101
        /*01aa*/ 	.byte	0x3f
	.zero		1


	//   ....[18]....
        /*01ac*/ 	.word	0x00007a90
        /*01b0*/ 	.word	0x00000017
        /*01b4*/ 	.word	0x00000028
        /*01b8*/ 	.short	0x010a
        /*01ba*/ 	.byte	0x3f
	.zero		1


	//   ....[19]....
        /*01bc*/ 	.word	0x00007e10
        /*01c0*/ 	.word	0x00000006
        /*01c4*/ 	.word	0x00000068
        /*01c8*/ 	.short	0x0101
        /*01ca*/ 	.byte	0x3f
	.zero		1


	//   ....[20]....
        /*01cc*/ 	.word	0x00008560
        /*01d0*/ 	.word	0x00000007
        /*01d4*/ 	.word	0x00000000
        /*01d8*/ 	.short	0x010a
        /*01da*/ 	.byte	0x3f
	.zero		1


	//   ....[21]....
        /*01dc*/ 	.word	0x000085e0
        /*01e0*/ 	.word	0x00000006
        /*01e4*/ 	.word	0x00000000
        /*01e8*/ 	.short	0x010a
        /*01ea*/ 	.byte	0x3f
	.zero		1


	//   ....[22]....
        /*01ec*/ 	.word	0x00008670
        /*01f0*/ 	.word	0x00000007
        /*01f4*/ 	.word	0x00000000
        /*01f8*/ 	.short	0x010a
        /*01fa*/ 	.byte	0x3f
	.zero		1


	//   ....[23]....
        /*01fc*/ 	.word	0x00008700
        /*0200*/ 	.word	0x00000006
        /*0204*/ 	.word	0x00000000
        /*0208*/ 	.short	0x010a
        /*020a*/ 	.byte	0x3f
	.zero		1


	//   ....[24]....
        /*020c*/ 	.word	0x00008790
        /*0210*/ 	.word	0x00000005
        /*0214*/ 	.word	0x00000000
        /*0218*/ 	.short	0x010a
        /*021a*/ 	.byte	0x3f
	.zero		1


	//   ....[25]....
        /*021c*/ 	.word	0x000087f0
        /*0220*/ 	.word	0x00000003
        /*0224*/ 	.word	0x00000000
        /*0228*/ 	.short	0x010a
        /*022a*/ 	.byte	0x3f
	.zero		1


	//   ....[26]....
        /*022c*/ 	.word	0x00008840
        /*0230*/ 	.word	0x00000005
        /*0234*/ 	.word	0x00000000
        /*0238*/ 	.short	0x010a
        /*023a*/ 	.byte	0x3f
	.zero		1


	//   ....[27]....
        /*023c*/ 	.word	0x00008910
        /*0240*/ 	.word	0x00000017
        /*0244*/ 	.word	0x00000028
        /*0248*/ 	.short	0x010a
        /*024a*/ 	.byte	0x3f
	.zero		1


	//   ....[28]....
        /*024c*/ 	.word	0x000089e0
        /*0250*/ 	.word	0x00000007
        /*0254*/ 	.word	0x00000000
        /*0258*/ 	.short	0x010a
        /*025a*/ 	.byte	0x3f
	.zero		1


	//   ....[29]....
        /*025c*/ 	.word	0x00008a30
        /*0260*/ 	.word	0x00000006
        /*0264*/ 	.word	0x00000000
        /*0268*/ 	.short	0x010a
        /*026a*/ 	.byte	0x3f
	.zero		1


	//   ....[30]....
        /*026c*/ 	.word	0x00008a80
        /*0270*/ 	.word	0x00000007
        /*0274*/ 	.word	0x00000000
        /*0278*/ 	.short	0x010a
        /*027a*/ 	.byte	0x3f
	.zero		1


	//   ....[31]....
        /*027c*/ 	.word	0x00008ad0
        /*0280*/ 	.word	0x00000006
        /*0284*/ 	.word	0x00000000
        /*0288*/ 	.short	0x010a
        /*028a*/ 	.byte	0x3f
	.zero		1


	//----- nvinfo : EIATTR_NUM_MBARRIERS
	.align		4
.L_35:
        /*028c*/ 	.byte	0x03, 0x38
        /*028e*/ 	.short	0x000c


	//----- nvinfo : EIATTR_EXIT_INSTR_OFFSETS
	.align		4
        /*0290*/ 	.byte	0x04, 0x1c
        /*0292*/ 	.short	(.L_37 - .L_36)


	//   ....[0]....
.L_36:
        /*0294*/ 	.word	0x000009f0


	//   ....[1]....
        /*0298*/ 	.word	0x00001210


	//   ....[2]....
        /*029c*/ 	.word	0x00007210


	//   ....[3]....
        /*02a0*/ 	.word	0x00007770


	//   ....[4]....
        /*02a4*/ 	.word	0x000087e0


	//----- nvinfo : EIATTR_MAX_THREADS
	.align		4
.L_37:
        /*02a8*/ 	.byte	0x04, 0x05
        /*02aa*/ 	.short	(.L_39 - .L_38)
.L_38:
        /*02ac*/ 	.word	0x00000180
        /*02b0*/ 	.word	0x00000001
        /*02b4*/ 	.word	0x00000001


	//----- nvinfo : EIATTR_CRS_STACK_SIZE
	.align		4
.L_39:
        /*02b8*/ 	.byte	0x04, 0x1e
        /*02ba*/ 	.short	(.L_41 - .L_40)
.L_40:
        /*02bc*/ 	.word	0x00000000


	//----- nvinfo : EIATTR_CBANK_PARAM_SIZE
	.align		4
.L_41:
        /*02c0*/ 	.byte	0x03, 0x19
        /*02c2*/ 	.short	0x0470


	//----- nvinfo : EIATTR_PARAM_CBANK
	.align		4
        /*02c4*/ 	.byte	0x04, 0x0a
        /*02c6*/ 	.short	(.L_43 - .L_42)
	.align		4
.L_42:
        /*02c8*/ 	.word	index@(.nv.constant0._ZN7cutlass13device_kernelINS_4gemm6kernel13GemmUniversalIN4cute5tupleIJiiiiEEENS1_10collective13CollectiveMmaINS1_34MainloopSm90TmaGmmaWarpSpecializedILi5ENS5_IJNS4_1CILi2EEENSA_ILi1EEESC_EEENS1_35KernelTmaWarpSpecializedCooperativeEEENS5_IJNSA_ILi128EEENSA_ILi192EEESG_EEEaNS5_IJlSC_lEEEaSJ_NS4_8TiledMMAINS4_8MMA_AtomIJNS4_4SM904GMMA27MMA_64x192x32_S32S8S8_SS_TNEEEENS4_6LayoutISD_NS5_IJSC_NSA_ILi0EEESR_EEEEENS5_IJNS4_10UnderscoreESU_SU_EEEEENS4_13SM90_TMA_LOADENS4_14ComposedLayoutINS4_7SwizzleILi3ELi4ELi3EEENS4_18smem_ptr_flag_bitsILi8EEENSQ_INS5_IJNSA_ILi8EEESG_EEENS5_IJSG_SC_EEEEEEEvNS4_8identityENS4_23SM90_TMA_LOAD_MULTICASTES17_vS18_EENS_8epilogue10collective6detail29Sm90TmaWarpSpecializedAdapterINS1C_15DefaultEpilogueIaSJ_SJ_NS1B_6thread17LinearCombinationIaLi1EiiLNS1G_9ScaleType4KindE0ELNS_15FloatRoundStyleE2EaEENS1_15EpilogueDefaultEEEEEvvEEEEvNT_6ParamsE)
        /*02cc*/ 	.short	0x0210
        /*02ce*/ 	.short	0x0470


	//----- nvinfo : EIATTR_SW_WAR
	.align		4
.L_43:
        /*02d0*/ 	.byte	0x04, 0x36
        /*02d2*/ 	.short	(.L_45 - .L_44)
.L_44:
        /*02d4*/ 	.word	0x00000008
.L_45:


//--------------------- .nv.callgraph             --------------------------
	.section	.nv.callgraph,"",@"SHT_CUDA_CALLGRAPH"
	.align	4
	.sectionentsize	8
	.align		4
        /*0000*/ 	.word	0x00000000
	.align		4
        /*0004*/ 	.word	0xffffffff
	.align		4
        /*0008*/ 	.word	index@(_ZN7cutlass13device_kernelINS_4gemm6kernel13GemmUniversalIN4cute5tupleIJiiiiEEENS1_10collective13CollectiveMmaINS1_34MainloopSm90TmaGmmaWarpSpecializedILi5ENS5_IJNS4_1CILi2EEENSA_ILi1EEESC_EEENS1_35KernelTmaWarpSpecializedCooperativeEEENS5_IJNSA_ILi128EEENSA_ILi192EEESG_EEEaNS5_IJlSC_lEEEaSJ_NS4_8TiledMMAINS4_8MMA_AtomIJNS4_4SM904GMMA27MMA_64x192x32_S32S8S8_SS_TNEEEENS4_6LayoutISD_NS5_IJSC_NSA_ILi0EEESR_EEEEENS5_IJNS4_10UnderscoreESU_SU_EEEEENS4_13SM90_TMA_LOADENS4_14ComposedLayoutINS4_7SwizzleILi3ELi4ELi3EEENS4_18smem_ptr_flag_bitsILi8EEENSQ_INS5_IJNSA_ILi8EEESG_EEENS5_IJSG_SC_EEEEEEEvNS4_8identityENS4_23SM90_TMA_LOAD_MULTICASTES17_vS18_EENS_8epilogue10collective6detail29Sm90TmaWarpSpecializedAdapterINS1C_15DefaultEpilogueIaSJ_SJ_NS1B_6thread17LinearCombinationIaLi1EiiLNS1G_9ScaleType4KindE0ELNS_15FloatRoundStyleE2EaEENS1_15EpilogueDefaultEEEEEvvEEEEvNT_6ParamsE)
	.align		4
        /*000c*/ 	.word	index@(__assertfail)
	.align		4
        /*0010*/ 	.word	0x00000000
	.align		4
        /*0014*/ 	.word	0xfffffffe
	.align		4
        /*0018*/ 	.word	0x00000000
	.align		4
        /*001c*/ 	.word	0xfffffffd
	.align		4
        /*0020*/ 	.word	0x00000000
	.align		4
        /*0024*/ 	.word	0xfffffffc


//--------------------- .nv.constant4             --------------------------
	.section	.nv.constant4,"a",@progbits
	.align	8
	.align		8
.nv.constant4:
        /*0000*/ 	.dword	__assertfail
	.align		8
        /*0008*/ 	.dword	__unnamed_1
	.align		8
        /*0010*/ 	.dword	_ZN40_INTERNAL_27e7fc9f_4_k_cu_07c4075c_153194cuda3std3__45__cpo5beginE
	.align		8
        /*0018*/ 	.dword	_ZN40_INTERNAL_27e7fc9f_4_k_cu_07c4075c_153194cuda3std3__45__cpo3endE
	.align		8
        /*0020*/ 	.dword	_ZN40_INTERNAL_27e7fc9f_4_k_cu_07c4075c_153194cuda3std3__45__cpo6cbeginE
	.align		8
        /*0028*/ 	.dword	_ZN40_INTERNAL_27e7fc9f_4_k_cu_07c4075c_153194cuda3std3__45__cpo4cendE
	.align		8
        /*0030*/ 	.dword	_ZN40_INTERNAL_27e7fc9f_4_k_cu_07c4075c_153194cuda3std3__442_GLOBAL__N__27e7fc9f_4_k_cu_07c4075c_153196ignoreE
	.align		8
        /*0038*/ 	.dword	_ZN40_INTERNAL_27e7fc9f_4_k_cu_07c4075c_153194cuda3std3__419piecewise_constructE
	.align		8
        /*0040*/ 	.dword	_ZN40_INTERNAL_27e7fc9f_4_k_cu_07c4075c_153194cuda3std3__48in_placeE
	.align		8
        /*0048*/ 	.dword	_ZN40_INTERNAL_27e7fc9f_4_k_cu_07c4075c_153194cuda3std6ranges3__45__cpo4swapE
	.align		8
        /*0050*/ 	.dword	_ZN40_INTERNAL_27e7fc9f_4_k_cu_07c4075c_153194cuda3std6ranges3__45__cpo9iter_moveE
	.align		8
        /*0058*/ 	.dword	_ZN40_INTERNAL_27e7fc9f_4_k_cu_07c4075c_153194cute7productE
	.align		8
        /*0060*/ 	.dword	_ZN40_INTERNAL_27e7fc9f_4_k_cu_07c4075c_153194cute1_E
	.align		8
        /*0068*/ 	.dword	$str$22
	.align		8
        /*0070*/ 	.dword	$str$23


//--------------------- .text._ZN7cutlass13device_kernelINS_4gemm6kernel13GemmUniversalIN4cute5tupleIJiiiiEEENS1_10collective13CollectiveMmaINS1_34MainloopSm90TmaGmmaWarpSpecializedILi5ENS5_IJNS4_1CILi2EEENSA_ILi1EEESC_EEENS1_35KernelTmaWarpSpecializedCooperativeEEENS5_IJNSA_ILi128EEENSA_ILi192EEESG_EEEaNS5_IJlSC_lEEEaSJ_NS4_8TiledMMAINS4_8MMA_AtomIJNS4_4SM904GMMA27MMA_64x192x32_S32S8S8_SS_TNEEEENS4_6LayoutISD_NS5_IJSC_NSA_ILi0EEESR_EEEEENS5_IJNS4_10UnderscoreESU_SU_EEEEENS4_13SM90_TMA_LOADENS4_14ComposedLayoutINS4_7SwizzleILi3ELi4ELi3EEENS4_18smem_ptr_flag_bitsILi8EEENSQ_INS5_IJNSA_ILi8EEESG_EEENS5_IJSG_SC_EEEEEEEvNS4_8identityENS4_23SM90_TMA_LOAD_MULTICASTES17_vS18_EENS_8epilogue10collective6detail29Sm90TmaWarpSpecializedAdapterINS1C_15DefaultEpilogueIaSJ_SJ_NS1B_6thread17LinearCombinationIaLi1EiiLNS1G_9ScaleType4KindE0ELNS_15FloatRoundStyleE2EaEENS1_15EpilogueDefaultEEEEEvvEEEEvNT_6ParamsE --------------------------
	.section	.text._ZN7cutlass13device_kernelINS_4gemm6kernel13GemmUniversalIN4cute5tupleIJiiiiEEENS1_10collective13CollectiveMmaINS1_34MainloopSm90TmaGmmaWarpSpecializedILi5ENS5_IJNS4_1CILi2EEENSA_ILi1EEESC_EEENS1_35KernelTmaWarpSpecializedCooperativeEEENS5_IJNSA_ILi128EEENSA_ILi192EEESG_EEEaNS5_IJlSC_lEEEaSJ_NS4_8TiledMMAINS4_8MMA_AtomIJNS4_4SM904GMMA27MMA_64x192x32_S32S8S8_SS_TNEEEENS4_6LayoutISD_NS5_IJSC_NSA_ILi0EEESR_EEEEENS5_IJNS4_10UnderscoreESU_SU_EEEEENS4_13SM90_TMA_LOADENS4_14ComposedLayoutINS4_7SwizzleILi3ELi4ELi3EEENS4_18smem_ptr_flag_bitsILi8EEENSQ_INS5_IJNSA_ILi8EEESG_EEENS5_IJSG_SC_EEEEEEEvNS4_8identityENS4_23SM90_TMA_LOAD_MULTICASTES17_vS18_EENS_8epilogue10collective6detail29Sm90TmaWarpSpecializedAdapterINS1C_15DefaultEpilogueIaSJ_SJ_NS1B_6thread17LinearCombinationIaLi1EiiLNS1G_9ScaleType4KindE0ELNS_15FloatRoundStyleE2EaEENS1_15EpilogueDefaultEEEEEvvEEEEvNT_6ParamsE,"ax",@progbits
	.align	128
.text._ZN7cutlass13device_kernelINS_4gemm6kernel13GemmUniversalIN4cute5tupleIJiiiiEEENS1_10collective13CollectiveMmaINS1_34MainloopSm90TmaGmmaWarpSpecializedILi5ENS5_IJNS4_1CILi2EEENSA_ILi1EEESC_EEENS1_35KernelTmaWarpSpecializedCooperativeEEENS5_IJNSA_ILi128EEENSA_ILi192EEESG_EEEaNS5_IJlSC_lEEEaSJ_NS4_8TiledMMAINS4_8MMA_AtomIJNS4_4SM904GMMA27MMA_64x192x32_S32S8S8_SS_TNEEEENS4_6LayoutISD_NS5_IJSC_NSA_ILi0EEESR_EEEEENS5_IJNS4_10UnderscoreESU_SU_EEEEENS4_13SM90_TMA_LOADENS4_14ComposedLayoutINS4_7SwizzleILi3ELi4ELi3EEENS4_18smem_ptr_flag_bitsILi8EEENSQ_INS5_IJNSA_ILi8EEESG_EEENS5_IJSG_SC_EEEEEEEvNS4_8identityENS4_23SM90_TMA_LOAD_MULTICASTES17_vS18_EENS_8epilogue10collective6detail29Sm90TmaWarpSpecializedAdapterINS1C_15DefaultEpilogueIaSJ_SJ_NS1B_6thread17LinearCombinationIaLi1EiiLNS1G_9ScaleType4KindE0ELNS_15FloatRoundStyleE2EaEENS1_15EpilogueDefaultEEEEEvvEEEEvNT_6ParamsE:
        .type           _ZN7cutlass13device_kernelINS_4gemm6kernel13GemmUniversalIN4cute5tupleIJiiiiEEENS1_10collective13CollectiveMmaINS1_34MainloopSm90TmaGmmaWarpSpecializedILi5ENS5_IJNS4_1CILi2EEENSA_ILi1EEESC_EEENS1_35KernelTmaWarpSpecializedCooperativeEEENS5_IJNSA_ILi128EEENSA_ILi192EEESG_EEEaNS5_IJlSC_lEEEaSJ_NS4_8TiledMMAINS4_8MMA_AtomIJNS4_4SM904GMMA27MMA_64x192x32_S32S8S8_SS_TNEEEENS4_6LayoutISD_NS5_IJSC_NSA_ILi0EEESR_EEEEENS5_IJNS4_10UnderscoreESU_SU_EEEEENS4_13SM90_TMA_LOADENS4_14ComposedLayoutINS4_7SwizzleILi3ELi4ELi3EEENS4_18smem_ptr_flag_bitsILi8EEENSQ_INS5_IJNSA_ILi8EEESG_EEENS5_IJSG_SC_EEEEEEEvNS4_8identityENS4_23SM90_TMA_LOAD_MULTICASTES17_vS18_EENS_8epilogue10collective6detail29Sm90TmaWarpSpecializedAdapterINS1C_15DefaultEpilogueIaSJ_SJ_NS1B_6thread17LinearCombinationIaLi1EiiLNS1G_9ScaleType4KindE0ELNS_15FloatRoundStyleE2EaEENS1_15EpilogueDefaultEEEEEvvEEEEvNT_6ParamsE,@function
        .size           _ZN7cutlass13device_kernelINS_4gemm6kernel13GemmUniversalIN4cute5tupleIJiiiiEEENS1_10collective13CollectiveMmaINS1_34MainloopSm90TmaGmmaWarpSpecializedILi5ENS5_IJNS4_1CILi2EEENSA_ILi1EEESC_EEENS1_35KernelTmaWarpSpecializedCooperativeEEENS5_IJNSA_ILi128EEENSA_ILi192EEESG_EEEaNS5_IJlSC_lEEEaSJ_NS4_8TiledMMAINS4_8MMA_AtomIJNS4_4SM904GMMA27MMA_64x192x32_S32S8S8_SS_TNEEEENS4_6LayoutISD_NS5_IJSC_NSA_ILi0EEESR_EEEEENS5_IJNS4_10UnderscoreESU_SU_EEEEENS4_13SM90_TMA_LOADENS4_14ComposedLayoutINS4_7SwizzleILi3ELi4ELi3EEENS4_18smem_ptr_flag_bitsILi8EEENSQ_INS5_IJNSA_ILi8EEESG_EEENS5_IJSG_SC_EEEEEEEvNS4_8identityENS4_23SM90_TMA_LOAD_MULTICASTES17_vS18_EENS_8epilogue10collective6detail29Sm90TmaWarpSpecializedAdapterINS1C_15DefaultEpilogueIaSJ_SJ_NS1B_6thread17LinearCombinationIaLi1EiiLNS1G_9ScaleType4KindE0ELNS_15FloatRoundStyleE2EaEENS1_15EpilogueDefaultEEEEEvvEEEEvNT_6ParamsE,(.L_x_267 - _ZN7cutlass13device_kernelINS_4gemm6kernel13GemmUniversalIN4cute5tupleIJiiiiEEENS1_10collective13CollectiveMmaINS1_34MainloopSm90TmaGmmaWarpSpecializedILi5ENS5_IJNS4_1CILi2EEENSA_ILi1EEESC_EEENS1_35KernelTmaWarpSpecializedCooperativeEEENS5_IJNSA_ILi128EEENSA_ILi192EEESG_EEEaNS5_IJlSC_lEEEaSJ_NS4_8TiledMMAINS4_8MMA_AtomIJNS4_4SM904GMMA27MMA_64x192x32_S32S8S8_SS_TNEEEENS4_6LayoutISD_NS5_IJSC_NSA_ILi0EEESR_EEEEENS5_IJNS4_10UnderscoreESU_SU_EEEEENS4_13SM90_TMA_LOADENS4_14ComposedLayoutINS4_7SwizzleILi3ELi4ELi3EEENS4_18smem_ptr_flag_bitsILi8EEENSQ_INS5_IJNSA_ILi8EEESG_EEENS5_IJSG_SC_EEEEEEEvNS4_8identityENS4_23SM90_TMA_LOAD_MULTICASTES17_vS18_EENS_8epilogue10collective6detail29Sm90TmaWarpSpecializedAdapterINS1C_15DefaultEpilogueIaSJ_SJ_NS1B_6thread17LinearCombinationIaLi1EiiLNS1G_9ScaleType4KindE0ELNS_15FloatRoundStyleE2EaEENS1_15EpilogueDefaultEEEEEvvEEEEvNT_6ParamsE)
        .other          _ZN7cutlass13device_kernelINS_4gemm6kernel13GemmUniversalIN4cute5tupleIJiiiiEEENS1_10collective13CollectiveMmaINS1_34MainloopSm90TmaGmmaWarpSpecializedILi5ENS5_IJNS4_1CILi2EEENSA_ILi1EEESC_EEENS1_35KernelTmaWarpSpecializedCooperativeEEENS5_IJNSA_ILi128EEENSA_ILi192EEESG_EEEaNS5_IJlSC_lEEEaSJ_NS4_8TiledMMAINS4_8MMA_AtomIJNS4_4SM904GMMA27MMA_64x192x32_S32S8S8_SS_TNEEEENS4_6LayoutISD_NS5_IJSC_NSA_ILi0EEESR_EEEEENS5_IJNS4_10UnderscoreESU_SU_EEEEENS4_13SM90_TMA_LOADENS4_14ComposedLayoutINS4_7SwizzleILi3ELi4ELi3EEENS4_18smem_ptr_flag_bitsILi8EEENSQ_INS5_IJNSA_ILi8EEESG_EEENS5_IJSG_SC_EEEEEEEvNS4_8identityENS4_23SM90_TMA_LOAD_MULTICASTES17_vS18_EENS_8epilogue10collective6detail29Sm90TmaWarpSpecializedAdapterINS1C_15DefaultEpilogueIaSJ_SJ_NS1B_6thread17LinearCombinationIaLi1EiiLNS1G_9ScaleType4KindE0ELNS_15FloatRoundStyleE2EaEENS1_15EpilogueDefaultEEEEEvvEEEEvNT_6ParamsE,@"STO_CUDA_ENTRY STV_DEFAULT"
_ZN7cutlass13device_kernelINS_4gemm6kernel13GemmUniversalIN4cute5tupleIJiiiiEEENS1_10collective13CollectiveMmaINS1_34MainloopSm90TmaGmmaWarpSpecializedILi5ENS5_IJNS4_1CILi2EEENSA_ILi1EEESC_EEENS1_35KernelTmaWarpSpecializedCooperativeEEENS5_IJNSA_ILi128EEENSA_ILi192EEESG_EEEaNS5_IJlSC_lEEEaSJ_NS4_8TiledMMAINS4_8MMA_AtomIJNS4_4SM904GMMA27MMA_64x192x32_S32S8S8_SS_TNEEEENS4_6LayoutISD_NS5_IJSC_NSA_ILi0EEESR_EEEEENS5_IJNS4_10UnderscoreESU_SU_EEEEENS4_13SM90_TMA_LOADENS4_14ComposedLayoutINS4_7SwizzleILi3ELi4ELi3EEENS4_18smem_ptr_flag_bitsILi8EEENSQ_INS5_IJNSA_ILi8EEESG_EEENS5_IJSG_SC_EEEEEEEvNS4_8identityENS4_23SM90_TMA_LOAD_MULTICASTES17_vS18_EENS_8epilogue10collective6detail29Sm90TmaWarpSpecializedAdapterINS1C_15DefaultEpilogueIaSJ_SJ_NS1B_6thread17LinearCombinationIaLi1EiiLNS1G_9ScaleType4KindE0ELNS_15FloatRoundStyleE2EaEENS1_15EpilogueDefaultEEEEEvvEEEEvNT_6ParamsE:
[----:B------:R-:W0:Y:S01]  /*0000*/  LDC R1, c[0x0][0x28] ;  /* 0x00000a00ff017b82 */ /* 0x000e220000000800 */
[----:B------:R-:W1:Y:S01]  /*0010*/  S2R R128, SR_TID.X ;  /* 0x0000000000807919 */ /* 0x000e620000002100 */
[----:B------:R-:W-:Y:S01]  /*0020*/  ELECT P0, URZ, PT ;  /* 0x00000000003f782f */ /* 0x000fe20003800000 */
[----:B------:R-:W-:Y:S01]  /*0030*/  BSSY B0, `(.L_x_0) ;  /* 0x000000f000007945 */ /* 0x000fe20003800000 */
[--C-:B-1----:R-:W-:Y:S02]  /*0040*/  SHF.R.U32.HI R0, RZ, 0x5, R128.reuse ;  /* 0x00000005ff007819 */ /* 0x102fe40000011680 */
[----:B------:R-:W-:-:S03]  /*0050*/  SHF.R.U32.HI R7, RZ, 0x7, R128 ;  /* 0x00000007ff077819 */ /* 0x000fc60000011680 */
[----:B------:R-:W1:Y:S04]  /*0060*/  SHFL.IDX PT, R3, R0, RZ, 0x1f ;  /* 0x00001fff00037589 */ /* 0x000e6800000e0000 */
[----:B------:R2:W3:Y:S01]  /*0070*/  SHFL.IDX PT, R2, R7, RZ, 0x1f ;  /* 0x00001fff07027589 */ /* 0x0004e200000e0000 */
[----:B-1----:R-:W-:-:S13]  /*0080*/  ISETP.NE.OR P0, PT, R3, RZ, !P0 ;  /* 0x000000ff0300720c */ /* 0x002fda0004705670 */
[----:B0-23--:R-:W-:Y:S05]  /*0090*/  @P0 BRA `(.L_x_1) ;  /* 0x0000000000200947 */ /* 0x00dfea0003800000 */
[----:B------:R-:W-:Y:S02]  /*00a0*/  ULDC.64 UR4, c[0x0][0x198] ;  /* 0x0000660000047ab9 */ /* 0x000fe40000000a00 */
[----:B------:R-:W-:Y:S02]  /*00b0*/  UIADD3 UR6, UP0, UR4, 0xf0, URZ ;  /* 0x000000f004067890 */ /* 0x000fe4000ff1e03f */
[----:B------:R-:W-:Y:S02]  /*00c0*/  UIADD3 UR4, UP1, UR4, 0x1f0, URZ ;  /* 0x000001f004047890 */ /* 0x000fe4000ff3e03f */
[----:B------:R-:W-:Y:S02]  /*00d0*/  UIADD3.X UR7, URZ, UR5, URZ, UP0, !UPT ;  /* 0x000000053f077290 */ /* 0x000fe400087fe43f */
[----:B------:R-:W-:-:S07]  /*00e0*/  UIADD3.X UR5, URZ, UR5, URZ, UP1, !UPT ;  /* 0x000000053f057290 */ /* 0x000fce0008ffe43f */
[----:B------:R0:W-:Y:S02]  /*00f0*/  UTMACCTL.PF [UR6] ;  /* 0x00000000060079b9 */ /* 0x0001e40008040000 */
[----:B------:R0:W-:Y:S02]  /*0100*/  UTMACCTL.PF [UR4] ;  /* 0x00000000040079b9 */ /* 0x0001e40008040000 */
[----:B0-----:R-:W-:Y:S01]  /*0110*/  NOP ;  /* 0x0000000000007918 */ /* 0x001fe20000000000 */
.L_x_1:
[----:B------:R-:W-:Y:S05]  /*0120*/  BSYNC B0 ;  /* 0x0000000000007941 */ /* 0x000fea0003800000 */
.L_x_0:
[----:B------:R-:W0:Y:S02]  /*0130*/  SHFL.IDX PT, R5, R0, RZ, 0x1f ;  /* 0x00001fff00057589 */ /* 0x000e2400000e0000 */
[----:B0-----:R-:W-:-:S13]  /*0140*/  ISETP.NE.AND P0, PT, R5, RZ, PT ;  /* 0x000000ff0500720c */ /* 0x001fda0003f05270 */
[----:B------:R-:W-:Y:S05]  /*0150*/  @P0 BRA `(.L_x_2) ;  /* 0x0000000000600947 */ /* 0x000fea0003800000 */
[----:B------:R-:W0:Y:S01]  /*0160*/  S2UR UR8, SR_CgaCtaId ;  /* 0x00000000000879c3 */ /* 0x000e220000008800 */
[----:B------:R-:W-:Y:S01]  /*0170*/  UMOV UR4, 0x400 ;  /* 0x0000040000047882 */ /* 0x000fe20000000000 */
[----:B------:R-:W-:Y:S01]  /*0180*/  UMOV UR5, 0x1 ;  /* 0x0000000100057882 */ /* 0x000fe20000000000 */
[----:B------:R-:W-:Y:S01]  /*0190*/  UMOV UR6, 0x4 ;  /* 0x0000000400067882 */ /* 0x000fe20000000000 */
[----:B------:R-:W-:Y:S01]  /*01a0*/  ELECT P0, URZ, PT ;  /* 0x00000000003f782f */ /* 0x000fe20003800000 */
[----:B------:R-:W-:-:S04]  /*01b0*/  UIADD3 UR6, -UR6, 0x100000, URZ ;  /* 0x0010000006067890 */ /* 0x000fc8000fffe13f */
[----:B------:R-:W-:Y:S02]  /*01c0*/  USHF.L.U32 UR7, UR6, 0xb, URZ ;  /* 0x0000000b06077899 */ /* 0x000fe4000800063f */
[----:B------:R-:W-:Y:S02]  /*01d0*/  USHF.L.U32 UR6, UR6, 0x1, URZ ;  /* 0x0000000106067899 */ /* 0x000fe4000800063f */
[----:B0-----:R-:W-:Y:S02]  /*01e0*/  ULEA UR8, UR8, UR4, 0x18 ;  /* 0x0000000408087291 */ /* 0x001fe4000f8ec03f */
[----:B------:R-:W-:-:S04]  /*01f0*/  UIADD3 UR4, -UR5, 0x100000, URZ ;  /* 0x0010000005047890 */ /* 0x000fc8000fffe13f */
[----:B------:R-:W-:Y:S02]  /*0200*/  USHF.L.U32 UR5, UR4, 0xb, URZ ;  /* 0x0000000b04057899 */ /* 0x000fe4000800063f */
[----:B------:R-:W-:Y:S01]  /*0210*/  USHF.L.U32 UR4, UR4, 0x1, URZ ;  /* 0x0000000104047899 */ /* 0x000fe2000800063f */
[----:B------:R-:W0:Y:S11]  /*0220*/  FENCE.VIEW.ASYNC.S ;  /* 0x00000000000073c6 */ /* 0x000e360000000000 */
[----:B0-----:R0:W1:Y:S01]  /*0230*/  SYNCS.EXCH.64 URZ, [UR8], UR4 ;  /* 0x00000004083f75b2 */ /* 0x0010620008000100 */
[----:B------:R0:W2:Y:S01]  /*0240*/  SYNCS.EXCH.64 URZ, [UR8+0x28], UR6 ;  /* 0x00002806083f75b2 */ /* 0x0000a20008000100 */
[----:B------:R0:W3:Y:S01]  /*0250*/  SYNCS.EXCH.64 URZ, [UR8+0x8], UR4 ;  /* 0x00000804083f75b2 */ /* 0x0000e20008000100 */
[----:B------:R0:W4:Y:S01]  /*0260*/  SYNCS.EXCH.64 URZ, [UR8+0x30], UR6 ;  /* 0x00003006083f75b2 */ /* 0x0001220008000100 */
[----:B------:R0:W0:Y:S01]  /*0270*/  SYNCS.EXCH.64 URZ, [UR8+0x10], UR4 ;  /* 0x00001004083f75b2 */ /* 0x0000220008000100 */
[----:B------:R0:W0:Y:S01]  /*0280*/  SYNCS.EXCH.64 URZ, [UR8+0x38], UR6 ;  /* 0x00003806083f75b2 */ /* 0x0000220008000100 */
[----:B------:R0:W0:Y:S01]  /*0290*/  SYNCS.EXCH.64 URZ, [UR8+0x18], UR4 ;  /* 0x00001804083f75b2 */ /* 0x0000220008000100 */
[----:B------:R0:W0:Y:S01]  /*02a0*/  SYNCS.EXCH.64 URZ, [UR8+0x40], UR6 ;  /* 0x00004006083f75b2 */ /* 0x0000220008000100 */
[----:B------:R0:W0:Y:S01]  /*02b0*/  SYNCS.EXCH.64 URZ, [UR8+0x20], UR4 ;  /* 0x00002004083f75b2 */ /* 0x0000220008000100 */
[----:B------:R0:W0:Y:S01]  /*02c0*/  SYNCS.EXCH.64 URZ, [UR8+0x48], UR6 ;  /* 0x00004806083f75b2 */ /* 0x0000220008000100 */
[----:B------:R-:W-:Y:S01]  /*02d0*/  NOP ;  /* 0x0000000000007918 */ /* 0x000fe20000000000 */
.L_x_2:
[----:B------:R-:W-:Y:S01]  /*02e0*/  SHF.R.S32.HI R9, RZ, 0x1f, R128 ;  /* 0x0000001fff097819 */ /* 0x000fe20000011480 */
[----:B------:R-:W5:Y:S01]  /*02f0*/  SHFL.IDX PT, R0, R0, RZ, 0x1f ;  /* 0x00001fff00007589 */ /* 0x000f6200000e0000 */
[----:B0-----:R-:W0:Y:S01]  /*0300*/  S2UR UR8, SR_CTAID.X ;  /* 0x00000000000879c3 */ /* 0x001e220000002500 */
[----:B------:R-:W-:Y:S02]  /*0310*/  ELECT P0, URZ, PT ;  /* 0x00000000003f782f */ /* 0x000fe40003800000 */
[----:B------:R-:W-:Y:S01]  /*0320*/  LEA.HI R9, R9, R128, RZ, 0x7 ;  /* 0x0000008009097211 */ /* 0x000fe200078f38ff */
[----:B------:R-:W1:Y:S01]  /*0330*/  S2R R4, SR_CTAID.Y ;  /* 0x0000000000047919 */ /* 0x000e620000002600 */
[----:B------:R-:W-:Y:S01]  /*0340*/  SHF.R.S32.HI R6, RZ, 0x1f, R5 ;  /* 0x0000001fff067819 */ /* 0x000fe20000011405 */
[----:B------:R-:W-:Y:S01]  /*0350*/  ULDC UR4, c[0x0][0x150] ;  /* 0x0000540000047ab9 */ /* 0x000fe20000000800 */
[----:B------:R-:W-:Y:S01]  /*0360*/  LOP3.LUT R9, R9, 0xffffff80, RZ, 0xc0, !PT ;  /* 0xffffff8009097812 */ /* 0x000fe200078ec0ff */
[----:B------:R-:W-:Y:S01]  /*0370*/  NOP ;  /* 0x0000000000007918 */ /* 0x000fe20000000000 */
[----:B------:R-:W-:Y:S01]  /*0380*/  LEA.HI R6, R6, R5, RZ, 0x2 ;  /* 0x0000000506067211 */ /* 0x000fe200078f10ff */
[----:B------:R-:W2:Y:S01]  /*0390*/  LDC R11, c[0x0][0x144] ;  /* 0x00005100ff0b7b82 */ /* 0x000ea20000000800 */
[----:B------:R-:W-:Y:S01]  /*03a0*/  NOP ;  /* 0x0000000000007918 */ /* 0x000fe20000000000 */
[----:B------:R-:W-:Y:S01]  /*03b0*/  IMAD.IADD R8, R128, 0x1, -R9 ;  /* 0x0000000180087824 */ /* 0x000fe200078e0a09 */
[----:B------:R-:W-:Y:S01]  /*03c0*/  LOP3.LUT R6, R6, 0x3ffffffc, RZ, 0xc0, !PT ;  /* 0x3ffffffc06067812 */ /* 0x000fe200078ec0ff */
[----:B------:R-:W-:Y:S01]  /*03d0*/  IMAD.MOV.U32 R22, RZ, RZ, 0x1 ;  /* 0x00000001ff167424 */ /* 0x000fe200078e00ff */
[----:B------:R-:W-:-:S02]  /*03e0*/  ISETP.NE.AND P3, PT, R2, RZ, PT ;  /* 0x000000ff0200720c */ /* 0x000fc40003f65270 */
[----:B------:R-:W-:Y:S01]  /*03f0*/  SHF.R.S32.HI R9, RZ, 0x1f, R8 ;  /* 0x0000001fff097819 */ /* 0x000fe20000011408 */
[----:B------:R-:W-:Y:S01]  /*0400*/  IMAD.IADD R6, R5, 0x1, -R6 ;  /* 0x0000000105067824 */ /* 0x000fe200078e0a06 */
[----:B------:R-:W3:Y:S02]  /*0410*/  LDC R13, c[0x0][0x140] ;  /* 0x00005000ff0d7b82 */ /* 0x000ee40000000800 */
[----:B------:R-:W-:Y:S02]  /*0420*/  LEA.HI R9, R9, R8, RZ, 0x3 ;  /* 0x0000000809097211 */ /* 0x000fe400078f18ff */
[----:B-----5:R-:W-:Y:S02]  /*0430*/  ISETP.NE.OR P0, PT, R0, RZ, !P0 ;  /* 0x000000ff0000720c */ /* 0x020fe40004705670 */
[----:B------:R-:W-:Y:S02]  /*0440*/  SHF.R.S32.HI R0, RZ, 0x3, R9 ;  /* 0x00000003ff007819 */ /* 0x000fe40000011409 */
[----:B0-----:R-:W-:-:S02]  /*0450*/  I2FP.F32.U32 R10, UR8 ;  /* 0x00000008000a7c45 */ /* 0x001fc40008201000 */
[----:B------:R-:W-:-:S03]  /*0460*/  SHF.R.S32.HI R9, RZ, 0x1f, R9 ;  /* 0x0000001fff097819 */ /* 0x000fc60000011409 */
[----:B------:R-:W-:Y:S01]  /*0470*/  FMUL R10, R10, UR4 ;  /* 0x000000040a0a7c20 */ /* 0x000fe20008400000 */
[----:B------:R-:W-:Y:S01]  /*0480*/  LEA.HI R9, R9, R0, RZ, 0x2 ;  /* 0x0000000009097211 */ /* 0x000fe200078f10ff */
[----:B------:R-:W-:Y:S01]  /*0490*/  ULDC UR4, c[0x0][0x154] ;  /* 0x0000550000047ab9 */ /* 0x000fe20000000800 */
[----:B-1----:R-:W-:Y:S01]  /*04a0*/  I2FP.F32.U32 R12, R4 ;  /* 0x00000004000c7245 */ /* 0x002fe20000201000 */
[----:B------:R-:W-:Y:S01]  /*04b0*/  VOTEU.ALL UP0, P0 ;  /* 0x00000000003f7886 */ /* 0x000fe20000000000 */
[----:B------:R-:W-:Y:S01]  /*04c0*/  LOP3.LUT R9, R9, 0xfffffffc, RZ, 0xc0, !PT ;  /* 0xfffffffc09097812 */ /* 0x000fe200078ec0ff */
[----:B------:R-:W0:Y:S01]  /*04d0*/  F2I.U32.TRUNC.NTZ R10, R10 ;  /* 0x0000000a000a7305 */ /* 0x000e22000020f000 */
[----:B------:R-:W-:Y:S01]  /*04e0*/  VOTEU.ALL UP1, P0 ;  /* 0x00000000003f7886 */ /* 0x000fe20000020000 */
[----:B------:R-:W-:Y:S01]  /*04f0*/  FMUL R12, R12, UR4 ;  /* 0x000000040c0c7c20 */ /* 0x000fe20008400000 */
[----:B------:R-:W1:Y:S01]  /*0500*/  @!UP0 S2UR UR7, SR_CgaCtaId ;  /* 0x00000000000789c3 */ /* 0x000e620000008800 */
[----:B------:R-:W-:Y:S01]  /*0510*/  IMAD.IADD R9, R0, 0x1, -R9 ;  /* 0x0000000100097824 */ /* 0x000fe200078e0a09 */
[----:B------:R-:W-:Y:S01]  /*0520*/  SHF.R.S32.HI R0, RZ, 0x1f, R3 ;  /* 0x0000001fff007819 */ /* 0x000fe20000011403 */
[----:B------:R-:W-:Y:S01]  /*0530*/  UMOV UR4, 0x20 ;  /* 0x0000002000047882 */ /* 0x000fe20000000000 */
[----:B------:R-:W-:Y:S01]  /*0540*/  @!UP0 UMOV UR6, 0x400 ;  /* 0x0000040000068882 */ /* 0x000fe20000000000 */
[----:B------:R-:W-:Y:S01]  /*0550*/  IMAD R19, R6, 0x4, R9 ;  /* 0x0000000406137824 */ /* 0x000fe200078e0209 */
[----:B------:R-:W5:Y:S01]  /*0560*/  F2I.U32.TRUNC.NTZ R12, R12 ;  /* 0x0000000c000c7305 */ /* 0x000f62000020f000 */
[----:B------:R-:W-:Y:S01]  /*0570*/  LEA.HI R0, R0, R3, RZ, 0x2 ;  /* 0x0000000300007211 */ /* 0x000fe200078f10ff */
[----:B------:R-:W4:Y:S01]  /*0580*/  LDC R9, c[0x0][0x148] ;  /* 0x00005200ff097b82 */ /* 0x000f220000000800 */
[----:B------:R-:W-:-:S04]  /*0590*/  @!UP0 UIADD3 UR4, -UR4, 0x100000, URZ ;  /* 0x0010000004048890 */ /* 0x000fc8000fffe13f */
[----:B------:R-:W-:Y:S02]  /*05a0*/  @!UP0 USHF.L.U32 UR5, UR4, 0xb, URZ ;  /* 0x0000000b04058899 */ /* 0x000fe4000800063f */
[----:B------:R-:W-:Y:S01]  /*05b0*/  @!UP0 USHF.L.U32 UR4, UR4, 0x1, URZ ;  /* 0x0000000104048899 */ /* 0x000fe2000800063f */
[----:B------:R-:W-:Y:S01]  /*05c0*/  LEA.HI R6, R19, R19, RZ, 0x1 ;  /* 0x0000001313067211 */ /* 0x000fe200078f08ff */
[----:B0-----:R-:W-:Y:S01]  /*05d0*/  IMAD.MOV R14, RZ, RZ, -R10 ;  /* 0x000000ffff0e7224 */ /* 0x001fe200078e0a0a */
[----:B------:R-:W-:Y:S02]  /*05e0*/  LOP3.LUT R0, R0, 0xfffffffc, RZ, 0xc0, !PT ;  /* 0xfffffffc00007812 */ /* 0x000fe400078ec0ff */
[----:B------:R-:W-:Y:S01]  /*05f0*/  LOP3.LUT R10, R6, 0xfffffffe, RZ, 0xc0, !PT ;  /* 0xfffffffe060a7812 */ /* 0x000fe200078ec0ff */
[----:B--2---:R-:W-:Y:S01]  /*0600*/  IMAD R6, R11, R14, UR8 ;  /* 0x000000080b067e24 */ /* 0x004fe2000f8e020e */
[----:B---3--:R-:W-:Y:S01]  /*0610*/  ISETP.EQ.U32.AND P2, PT, R13, 0x1, PT ;  /* 0x000000010d00780c */ /* 0x008fe20003f42070 */
[----:B------:R-:W-:-:S02]  /*0620*/  IMAD.IADD R3, R3, 0x1, -R0 ;  /* 0x0000000103037824 */ /* 0x000fc400078e0a00 */
[C---:B------:R-:W-:Y:S02]  /*0630*/  IMAD.IADD R11, R19.reuse, 0x1, -R10 ;  /* 0x00000001130b7824 */ /* 0x040fe400078e0a0a */
[----:B------:R-:W-:Y:S01]  /*0640*/  IMAD.SHL.U32 R10, R19, 0x4, RZ ;  /* 0x00000004130a7824 */ /* 0x000fe200078e00ff */
[----:B------:R-:W-:Y:S01]  /*0650*/  ISETP.NE.AND P1, PT, R3, 0x3, PT ;  /* 0x000000030300780c */ /* 0x000fe20003f25270 */
[----:B-----5:R-:W-:Y:S01]  /*0660*/  IMAD.MOV R24, RZ, RZ, -R12 ;  /* 0x000000ffff187224 */ /* 0x020fe200078e0a0c */
[----:B------:R-:W-:Y:S01]  /*0670*/  ISETP.NE.AND P4, PT, R11, R6, PT ;  /* 0x000000060b00720c */ /* 0x000fe20003f85270 */
[----:B-1----:R-:W-:Y:S01]  /*0680*/  @!UP0 ULEA UR6, UR7, UR6, 0x18 ;  /* 0x0000000607068291 */ /* 0x002fe2000f8ec03f */
[----:B------:R-:W-:Y:S01]  /*0690*/  LOP3.LUT R19, R19, 0xc, R10, 0x78, !PT ;  /* 0x0000000c13137812 */ /* 0x000fe200078e780a */
[----:B------:R-:W-:Y:S01]  /*06a0*/  VOTEU.ALL UP0, P0 ;  /* 0x00000000003f7886 */ /* 0x000fe20000000000 */
[----:B------:R-:W-:Y:S01]  /*06b0*/  LOP3.LUT P0, RZ, R8, 0x7, RZ, 0xc0, !PT ;  /* 0x0000000708ff7812 */ /* 0x000fe2000780c0ff */
[----:B------:R-:W-:Y:S01]  /*06c0*/  VIADD R8, R2, 0xffffffff ;  /* 0xffffffff02087836 */ /* 0x000fe20000000000 */
[----:B------:R-:W-:Y:S01]  /*06d0*/  ISETP.EQ.OR P1, PT, R3, RZ, !P1 ;  /* 0x000000ff0300720c */ /* 0x000fe20004f22670 */
[----:B----4-:R-:W-:Y:S01]  /*06e0*/  IMAD R11, R9, R24, R4 ;  /* 0x00000018090b7224 */ /* 0x010fe200078e0204 */
[----:B------:R-:W-:-:S02]  /*06f0*/  ISETP.LT.U32.AND P0, PT, R19, 0x2, !P0 ;  /* 0x000000021300780c */ /* 0x000fc40004701070 */
[----:B------:R-:W-:Y:S02]  /*0700*/  ISETP.EQ.AND P1, PT, R2, RZ, P1 ;  /* 0x000000ff0200720c */ /* 0x000fe40000f22270 */
[----:B------:R-:W-:Y:S01]  /*0710*/  ISETP.GE.U32.AND P6, PT, R8, 0x2, PT ;  /* 0x000000020800780c */ /* 0x000fe20003fc6070 */
[----:B------:R-:W0:Y:S02]  /*0720*/  FENCE.VIEW.ASYNC.S ;  /* 0x00000000000073c6 */ /* 0x000e240000000000 */
[----:B0-----:R0:W1:Y:S01]  /*0730*/  @!UP0 SYNCS.EXCH.64 URZ, [UR6+0x60], UR4 ;  /* 0x00006004063f85b2 */ /* 0x0010620008000100 */
[----:B------:R-:W-:Y:S02]  /*0740*/  @P4 LEA.HI R0, R19, R19, RZ, 0x1 ;  /* 0x0000001313004211 */ /* 0x000fe400078f08ff */
[----:B------:R-:W-:Y:S02]  /*0750*/  SEL R18, RZ, 0x1, !P1 ;  /* 0x00000001ff127807 */ /* 0x000fe40004800000 */
[----:B------:R-:W-:-:S02]  /*0760*/  @P4 SHF.R.S32.HI R0, RZ, 0x1, R0 ;  /* 0x00000001ff004819 */ /* 0x000fc40000011400 */
[----:B------:R-:W-:Y:S02]  /*0770*/  SEL R18, R18, 0x2, P6 ;  /* 0x0000000212127807 */ /* 0x000fe40003000000 */
[----:B------:R-:W-:Y:S02]  /*0780*/  @P4 ISETP.NE.AND P5, PT, R0, R11, PT ;  /* 0x0000000b0000420c */ /* 0x000fe40003fa5270 */
[----:B------:R-:W-:Y:S02]  /*0790*/  SEL R11, RZ, 0x1, !P0 ;  /* 0x00000001ff0b7807 */ /* 0x000fe40004000000 */
[----:B------:R-:W-:Y:S02]  /*07a0*/  @P4 SEL R22, RZ, 0x1, P5 ;  /* 0x00000001ff164807 */ /* 0x000fe40002800000 */
[----:B------:R-:W-:Y:S01]  /*07b0*/  LOP3.LUT R0, R128, 0x7f, RZ, 0xc0, !PT ;  /* 0x0000007f80007812 */ /* 0x000fe200078ec0ff */
[----:B------:R0:W2:Y:S01]  /*07c0*/  @!UP1 SYNCS.EXCH.64 URZ, [UR6+0x68], UR4 ;  /* 0x00006804063f95b2 */ /* 0x0000a20008000100 */
[----:B------:R-:W-:Y:S01]  /*07d0*/  LOP3.LUT R22, R22, R11, RZ, 0xc0, !PT ;  /* 0x0000000b16167212 */ /* 0x000fe200078ec0ff */
[----:B------:R-:W-:Y:S01]  /*07e0*/  NOP ;  /* 0x0000000000007918 */ /* 0x000fe20000000000 */
[----:B------:R-:W-:Y:S05]  /*07f0*/  @!P2 BRA `(.L_x_3) ;  /* 0x000000000008a947 */ /* 0x000fea0003800000 */
[----:B-12---:R-:W-:Y:S01]  /*0800*/  UCGABAR_ARV ;  /* 0x00000000000079c7 */ /* 0x006fe20008000000 */
[----:B------:R-:W-:Y:S05]  /*0810*/  BRA `(.L_x_4) ;  /* 0x0000000000047947 */ /* 0x000fea0003800000 */
.L_x_3:
[----:B-12---:R-:W-:Y:S01]  /*0820*/  NOP ;  /* 0x0000000000007918 */ /* 0x006fe20000000000 */
.L_x_4:
[----:B------:R-:W1:Y:S01]  /*0830*/  LDC R2, c[0x0][0x65c] ;  /* 0x00019700ff027b82 */ /* 0x000e620000000800 */
[----:B------:R-:W-:Y:S02]  /*0840*/  IMAD.U32 R10, RZ, RZ, UR8 ;  /* 0x00000008ff0a7e24 */ /* 0x000fe4000f8e00ff */
[----:B------:R-:W-:Y:S01]  /*0850*/  IMAD.MOV.U32 R11, RZ, RZ, RZ ;  /* 0x000000ffff0b7224 */ /* 0x000fe200078e00ff */
[----:B-1----:R-:W-:-:S04]  /*0860*/  ISETP.NE.AND P1, PT, R2, 0x1, PT ;  /* 0x000000010200780c */ /* 0x002fc80003f25270 */
[----:B------:R-:W-:-:S09]  /*0870*/  P2R R5, PR, RZ, 0x2 ;  /* 0x00000002ff057803 */ /* 0x000fd20000000000 */
[----:B------:R-:W1:Y:S01]  /*0880*/  @P1 LDC R17, c[0x0][0x10] ;  /* 0x00000400ff111b82 */ /* 0x000e620000000800 */
[----:B------:R-:W-:Y:S02]  /*0890*/  @P1 IMAD.MOV.U32 R5, RZ, RZ, RZ ;  /* 0x000000ffff051224 */ /* 0x000fe400078e00ff */
[----:B------:R-:W-:-:S05]  /*08a0*/  @P1 IMAD.MOV.U32 R15, RZ, RZ, RZ ;  /* 0x000000ffff0f1224 */ /* 0x000fca00078e00ff */
[----:B------:R-:W2:Y:S01]  /*08b0*/  @!P1 LDC R13, c[0x0][0xc] ;  /* 0x00000300ff0d9b82 */ /* 0x000ea20000000800 */
[----:B0-----:R-:W-:Y:S01]  /*08c0*/  ULDC UR4, c[0x0][0xc] ;  /* 0x0000030000047ab9 */ /* 0x001fe20000000800 */
[----:B------:R-:W-:Y:S01]  /*08d0*/  ULDC UR5, c[0x0][0x10] ;  /* 0x0000040000057ab9 */ /* 0x000fe20000000800 */
[----:B------:R-:W-:Y:S01]  /*08e0*/  ULDC UR6, c[0x0][0x14] ;  /* 0x0000050000067ab9 */ /* 0x000fe20000000800 */
[----:B------:R-:W-:-:S04]  /*08f0*/  UIMAD.WIDE.U32 UR4, UR4, UR5, URZ ;  /* 0x00000005040472a5 */ /* 0x000fc8000f8e003f */
[----:B------:R-:W-:Y:S02]  /*0900*/  UIMAD.WIDE.U32 UR36, UR4, UR6, URZ ;  /* 0x00000006042472a5 */ /* 0x000fe4000f8e003f */
[----:B------:R-:W-:-:S04]  /*0910*/  UIMAD UR42, UR5, UR6, URZ ;  /* 0x00000006052a72a4 */ /* 0x000fc8000f8e023f */
[----:B------:R-:W-:Y:S01]  /*0920*/  UIADD3 UR42, UR37, UR42, URZ ;  /* 0x0000002a252a7290 */ /* 0x000fe2000fffe03f */
[----:B-1----:R-:W-:-:S04]  /*0930*/  @P1 IMAD.WIDE.U32 R16, R17, UR8, R4 ;  /* 0x0000000811101c25 */ /* 0x002fc8000f8e0004 */
[----:B------:R-:W-:Y:S02]  /*0940*/  @P1 IMAD.IADD R17, R17, 0x1, R15 ;  /* 0x0000000111111824 */ /* 0x000fe400078e020f */
[----:B--2---:R-:W-:-:S04]  /*0950*/  @!P1 IMAD.WIDE.U32 R10, R4, R13, R10 ;  /* 0x0000000d040a9225 */ /* 0x004fc800078e000a */
[----:B------:R-:W-:Y:S02]  /*0960*/  @!P1 IMAD.MOV.U32 R16, RZ, RZ, R10 ;  /* 0x000000ffff109224 */ /* 0x000fe400078e000a */
[----:B------:R-:W-:Y:S01]  /*0970*/  @!P1 IMAD.MOV.U32 R17, RZ, RZ, R11 ;  /* 0x000000ffff119224 */ /* 0x000fe200078e000b */
[----:B------:R-:W-:Y:S06]  /*0980*/  @!P2 BRA `(.L_x_5) ;  /* 0x00000000000ca947 */ /* 0x000fec0003800000 */
[----:B------:R-:W-:Y:S01]  /*0990*/  UCGABAR_WAIT ;  /* 0x0000000000007dc7 */ /* 0x000fe20008000000 */
[----:B------:R-:W-:Y:S01]  /*09a0*/  CCTL.IVALL ;  /* 0x00000000ff00798f */ /* 0x000fe20002000000 */
[----:B------:R-:W-:Y:S05]  /*09b0*/  BRA `(.L_x_6) ;  /* 0x0000000000047947 */ /* 0x000fea0003800000 */
.L_x_5:
[----:B------:R-:W-:Y:S06]  /*09c0*/  BAR.SYNC.DEFER_BLOCKING 0x0 ;  /* 0x0000000000007b1d */ /* 0x000fec0000010000 */
.L_x_6:
[----:B------:R-:W-:Y:S05]  /*09d0*/  @!P3 BRA `(.L_x_7) ;  /* 0x000000680010b947 */ /* 0x000fea0003800000 */
[----:B------:R-:W-:-:S13]  /*09e0*/  ISETP.GT.U32.AND P0, PT, R8, 0x1, PT ;  /* 0x000000010800780c */ /* 0x000fda0003f04070 */
[----:B------:R-:W-:Y:S05]  /*09f0*/  @P0 EXIT ;  /* 0x000000000000094d */ /* 0x000fea0003800000 */
[----:B------:R-:W-:Y:S01]  /*0a00*/  ULDC.64 UR4, c[0x0][0x650] ;  /* 0x0001940000047ab9 */ /* 0x000fe20000000a00 */
[----:B------:R-:W-:Y:S01]  /*0a10*/  PRMT R3, RZ, 0x7610, R3 ;  /* 0x00007610ff037816 */ /* 0x000fe20000000003 */
[----:B------:R-:W-:Y:S01]  /*0a20*/  IMAD.MOV.U32 R123, RZ, RZ, -0x1 ;  /* 0xffffffffff7b7424 */ /* 0x000fe200078e00ff */
[----:B------:R-:W-:Y:S01]  /*0a30*/  ISETP.GE.U32.AND P0, PT, R16, UR4, PT ;  /* 0x0000000410007c0c */ /* 0x000fe2000bf06070 */
[----:B------:R-:W-:Y:S02]  /*0a40*/  IMAD.MOV.U32 R122, RZ, RZ, -0x1 ;  /* 0xffffffffff7a7424 */ /* 0x000fe400078e00ff */
[----:B------:R-:W-:Y:S01]  /*0a50*/  IMAD.MOV.U32 R23, RZ, RZ, -0x1 ;  /* 0xffffffffff177424 */ /* 0x000fe200078e00ff */
[----:B------:R-:W-:-:S13]  /*0a60*/  ISETP.GE.U32.AND.EX P0, PT, R17, UR5, PT, P0 ;  /* 0x0000000511007c0c */ /* 0x000fda000bf06100 */
[----:B------:R-:W-:Y:S05]  /*0a70*/  @P0 BRA `(.L_x_8) ;  /* 0x00000004002c0947 */ /* 0x000fea0003800000 */
[----:B------:R-:W0:Y:S01]  /*0a80*/  LDC.64 R26, c[0x0][0x628] ;  /* 0x00018a00ff1a7b82 */ /* 0x000e220000000a00 */
[----:B------:R-:W-:Y:S02]  /*0a90*/  IMAD.MOV.U32 R10, RZ, RZ, R16 ;  /* 0x000000ffff0a7224 */ /* 0x000fe400078e0010 */
[----:B------:R-:W-:-:S05]  /*0aa0*/  IMAD.MOV.U32 R11, RZ, RZ, R17 ;  /* 0x000000ffff0b7224 */ /* 0x000fca00078e0011 */
[----:B------:R-:W1:Y:S08]  /*0ab0*/  LDC R8, c[0x0][0x630] ;  /* 0x00018c00ff087b82 */ /* 0x000e700000000800 */
[----:B------:R-:W2:Y:S01]  /*0ac0*/  LDC.64 R28, c[0x0][0x620] ;  /* 0x00018800ff1c7b82 */ /* 0x000ea20000000a00 */
[----:B0-----:R-:W-:-:S04]  /*0ad0*/  ISETP.NE.U32.AND P0, PT, R26, RZ, PT ;  /* 0x000000ff1a00720c */ /* 0x001fc80003f05070 */
[----:B------:R-:W-:-:S13]  /*0ae0*/  ISETP.NE.AND.EX P0, PT, R27, RZ, PT, P0 ;  /* 0x000000ff1b00720c */ /* 0x000fda0003f05300 */
[----:B-12---:R-:W-:Y:S05]  /*0af0*/  @!P0 BRA `(.L_x_9) ;  /* 0x0000000000288947 */ /* 0x006fea0003800000 */
[----:B------:R-:W0:Y:S02]  /*0b00*/  LDC R3, c[0x0][0x634] ;  /* 0x00018d00ff037b82 */ /* 0x000e240000000800 */
[----:B0-----:R-:W-:-:S05]  /*0b10*/  IADD3 R3, P0, R16, R3, RZ ;  /* 0x0000000310037210 */ /* 0x001fca0007f1e0ff */
[----:B------:R-:W-:-:S04]  /*0b20*/  IMAD.X R21, RZ, RZ, R17, P0 ;  /* 0x000000ffff157224 */ /* 0x000fc800000e0611 */
[----:B------:R-:W-:-:S04]  /*0b30*/  IMAD.WIDE.U32 R10, R21, R26, RZ ;  /* 0x0000001a150a7225 */ /* 0x000fc800078e00ff */
[----:B------:R-:W-:-:S04]  /*0b40*/  IMAD.WIDE.U32 R12, P0, R3, R27, R10 ;  /* 0x0000001b030c7225 */ /* 0x000fc8000780000a */
[----:B------:R-:W-:-:S04]  /*0b50*/  IMAD.WIDE.U32 R10, R3, R26, RZ ;  /* 0x0000001a030a7225 */ /* 0x000fc800078e00ff */
[----:B------:R-:W-:Y:S01]  /*0b60*/  IMAD.X R15, RZ, RZ, RZ, P0 ;  /* 0x000000ffff0f7224 */ /* 0x000fe200000e06ff */
[----:B------:R-:W-:Y:S01]  /*0b70*/  IADD3 RZ, P0, R11, R12, RZ ;  /* 0x0000000c0bff7210 */ /* 0x000fe20007f1e0ff */
[----:B------:R-:W-:-:S04]  /*0b80*/  IMAD.MOV.U32 R14, RZ, RZ, R13 ;  /* 0x000000ffff0e7224 */ /* 0x000fc800078e000d */
[----:B------:R-:W-:-:S08]  /*0b90*/  IMAD.WIDE.U32.X R10, R21, R27, R14, P0 ;  /* 0x0000001b150a7225 */ /* 0x000fd000000e040e */
.L_x_9:
[----:B------:R-:W0:Y:S01]  /*0ba0*/  LDC.64 R32, c[0x0][0x640] ;  /* 0x00019000ff207b82 */ /* 0x000e220000000a00 */
[--C-:B------:R-:W-:Y:S01]  /*0bb0*/  SHF.R.U64 R27, R10, R8, R11.reuse ;  /* 0x000000080a1b7219 */ /* 0x100fe2000000120b */
[----:B------:R-:W-:Y:S01]  /*0bc0*/  IMAD R31, R9, R24, R4 ;  /* 0x00000018091f7224 */ /* 0x000fe200078e0204 */
[----:B------:R-:W-:Y:S01]  /*0bd0*/  SHF.R.U32.HI R3, RZ, R8, R11 ;  /* 0x00000008ff037219 */ /* 0x000fe2000001160b */
[----:B------:R-:W-:Y:S01]  /*0be0*/  IMAD.MOV.U32 R23, RZ, RZ, 0x1 ;  /* 0x00000001ff177424 */ /* 0x000fe200078e00ff */
[----:B------:R-:W-:-:S03]  /*0bf0*/  IADD3 R5, P0, RZ, -R27, RZ ;  /* 0x8000001bff057210 */ /* 0x000fc60007f1e0ff */
[----:B------:R-:W1:Y:S02]  /*0c00*/  LDC R12, c[0x0][0x618] ;  /* 0x00018600ff0c7b82 */ /* 0x000e640000000800 */
[----:B------:R-:W-:Y:S02]  /*0c10*/  IMAD.X R3, RZ, RZ, ~R3, P0 ;  /* 0x000000ffff037224 */ /* 0x000fe400000e0e03 */
[----:B------:R-:W-:-:S04]  /*0c20*/  IMAD.WIDE.U32 R10, R5, R28, R16 ;  /* 0x0000001c050a7225 */ /* 0x000fc800078e0010 */
[----:B------:R-:W2:Y:S01]  /*0c30*/  LDC R20, c[0x0][0x608] ;  /* 0x00018200ff147b82 */ /* 0x000ea20000000800 */
[----:B------:R-:W-:Y:S02]  /*0c40*/  IMAD R8, R3, R28, RZ ;  /* 0x0000001c03087224 */ /* 0x000fe400078e02ff */
[----:B------:R-:W-:Y:S02]  /*0c50*/  IMAD.MOV.U32 R3, RZ, RZ, -0x1 ;  /* 0xffffffffff037424 */ /* 0x000fe400078e00ff */
[----:B------:R-:W-:-:S03]  /*0c60*/  IMAD R5, R5, R29, R8 ;  /* 0x0000001d05057224 */ /* 0x000fc600078e0208 */
[----:B------:R-:W3:Y:S01]  /*0c70*/  LDC R30, c[0x0][0x658] ;  /* 0x00019600ff1e7b82 */ /* 0x000ee20000000800 */
[----:B------:R-:W-:Y:S01]  /*0c80*/  IMAD.IADD R5, R11, 0x1, R5 ;  /* 0x000000010b057824 */ /* 0x000fe200078e0205 */
[----:B0-----:R-:W-:-:S04]  /*0c90*/  ISETP.NE.U32.AND P0, PT, R32, RZ, PT ;  /* 0x000000ff2000720c */ /* 0x001fc80003f05070 */
[----:B------:R-:W-:Y:S02]  /*0ca0*/  ISETP.NE.AND.EX P0, PT, R33, RZ, PT, P0 ;  /* 0x000000ff2100720c */ /* 0x000fe40003f05300 */
[----:B------:R-:W0:Y:S01]  /*0cb0*/  LDC R26, c[0x0][0x600] ;  /* 0x00018000ff1a7b82 */ /* 0x000e220000000800 */
[-CC-:B-1----:R-:W-:Y:S02]  /*0cc0*/  SHF.R.U64 R14, R10, R12.reuse, R5.reuse ;  /* 0x0000000c0a0e7219 */ /* 0x182fe40000001205 */
[----:B------:R-:W-:-:S05]  /*0cd0*/  SHF.R.U32.HI R5, RZ, R12, R5 ;  /* 0x0000000cff057219 */ /* 0x000fca0000011605 */
[----:B------:R-:W1:Y:S01]  /*0ce0*/  LDC R15, c[0x0][0x648] ;  /* 0x00019200ff0f7b82 */ /* 0x000e620000000800 */
[-CC-:B--2---:R-:W-:Y:S02]  /*0cf0*/  SHF.R.U64 R29, R14, R20.reuse, R5.reuse ;  /* 0x000000140e1d7219 */ /* 0x184fe40000001205 */
[----:B------:R-:W-:-:S05]  /*0d00*/  SHF.R.U32.HI R5, RZ, R20, R5 ;  /* 0x00000014ff057219 */ /* 0x000fca0000011605 */
[----:B------:R-:W2:Y:S01]  /*0d10*/  LDC R21, c[0x0][0x638] ;  /* 0x00018e00ff157b82 */ /* 0x000ea20000000800 */
[-CC-:B---3--:R-:W-:Y:S02]  /*0d20*/  SHF.R.U64 R20, R29, R30.reuse, R5.reuse ;  /* 0x0000001e1d147219 */ /* 0x188fe40000001205 */
[-C--:B------:R-:W-:Y:S02]  /*0d30*/  SHF.L.U32 R3, R3, R30.reuse, RZ ;  /* 0x0000001e03037219 */ /* 0x080fe400000006ff */
[----:B------:R-:W-:Y:S01]  /*0d40*/  SHF.R.U32.HI R5, RZ, R30, R5 ;  /* 0x0000001eff057219 */ /* 0x000fe20000011605 */
[----:B------:R-:W-:Y:S01]  /*0d50*/  IMAD.MOV.U32 R4, RZ, RZ, R20 ;  /* 0x000000ffff047224 */ /* 0x000fe200078e0014 */
[----:B------:R-:W-:Y:S01]  /*0d60*/  LOP3.LUT R12, RZ, R3, RZ, 0x33, !PT ;  /* 0x00000003ff0c7212 */ /* 0x000fe200078e33ff */
[----:B------:R-:W3:Y:S01]  /*0d70*/  LDC R25, c[0x0][0x610] ;  /* 0x00018400ff197b82 */ /* 0x000ee20000000800 */
[----:B------:R-:W-:Y:S05]  /*0d80*/  @!P0 BRA `(.L_x_10) ;  /* 0x0000000000288947 */ /* 0x000fea0003800000 */
[----:B------:R-:W4:Y:S02]  /*0d90*/  LDC R3, c[0x0][0x64c] ;  /* 0x00019300ff037b82 */ /* 0x000f240000000800 */
[----:B----4-:R-:W-:-:S05]  /*0da0*/  IADD3 R3, P0, R20, R3, RZ ;  /* 0x0000000314037210 */ /* 0x010fca0007f1e0ff */
        /* <DEDUP_REMOVED lines=8> */
.L_x_10:
[----:B-1----:R-:W-:Y:S01]  /*0e30*/  SHF.R.U64 R4, R4, R15, R5 ;  /* 0x0000000f04047219 */ /* 0x002fe20000001205 */
[----:B0-----:R-:W-:Y:S01]  /*0e40*/  VIADD R5, R26, 0xffffffff ;  /* 0xffffffff1a057836 */ /* 0x001fe20000000000 */
[----:B------:R-:W-:Y:S01]  /*0e50*/  SHF.L.U32 R3, R23, R30, RZ ;  /* 0x0000001e17037219 */ /* 0x000fe200000006ff */
[----:B------:R-:W-:Y:S01]  /*0e60*/  IMAD.MOV.U32 R23, RZ, RZ, R27 ;  /* 0x000000ffff177224 */ /* 0x000fe200078e001b */
[----:B------:R-:W-:Y:S01]  /*0e70*/  LOP3.LUT R12, R29, R12, RZ, 0xc0, !PT ;  /* 0x0000000c1d0c7212 */ /* 0x000fe200078ec0ff */
[----:B------:R-:W-:Y:S01]  /*0e80*/  IMAD.MOV R8, RZ, RZ, -R4 ;  /* 0x000000ffff087224 */ /* 0x000fe200078e0a04 */
[----:B------:R-:W-:Y:S02]  /*0e90*/  SEL R6, R6, R31, !P1 ;  /* 0x0000001f06067207 */ /* 0x000fe40004800000 */
[----:B------:R-:W-:Y:S01]  /*0ea0*/  LOP3.LUT R5, R14, R5, RZ, 0xc0, !PT ;  /* 0x000000050e057212 */ /* 0x000fe200078ec0ff */
[----:B------:R-:W-:Y:S02]  /*0eb0*/  IMAD R9, R3, R4, R12 ;  /* 0x0000000403097224 */ /* 0x000fe400078e020c */
[----:B--2---:R-:W-:-:S02]  /*0ec0*/  IMAD R3, R8, R21, R20 ;  /* 0x0000001508037224 */ /* 0x004fc400078e0214 */
[----:B---3--:R-:W-:Y:S02]  /*0ed0*/  IMAD R6, R9, R25, R6 ;  /* 0x0000001909067224 */ /* 0x008fe400078e0206 */
[----:B------:R-:W-:Y:S02]  /*0ee0*/  IMAD R123, R3, R26, R5 ;  /* 0x0000001a037b7224 */ /* 0x000fe400078e0205 */
[----:B------:R-:W-:-:S03]  /*0ef0*/  IMAD.MOV.U32 R4, RZ, RZ, 0x1 ;  /* 0x00000001ff047424 */ /* 0x000fc600078e00ff */
[----:B------:R-:W-:Y:S02]  /*0f00*/  SEL R122, R123, R6, !P1 ;  /* 0x000000067b7a7207 */ /* 0x000fe40004800000 */
[----:B------:R-:W-:Y:S02]  /*0f10*/  PRMT R3, R4, 0x7610, R3 ;  /* 0x0000761004037816 */ /* 0x000fe40000000003 */
[----:B------:R-:W-:-:S07]  /*0f20*/  SEL R123, R6, R123, !P1 ;  /* 0x0000007b067b7207 */ /* 0x000fce0004800000 */
.L_x_8:
[----:B------:R-:W-:-:S08]  /*0f30*/  NOP ;  /* 0x0000000000007918 */ /* 0x000fd00000000000 */
[----:B------:R-:W0:Y:S02]  /*0f40*/  USETMAXREG.TRY_ALLOC.CTAPOOL UP0, 0xe8 ;  /* 0x000000e8000079c8 */ /* 0x000e240008000600 */
[----:B0-----:R-:W-:-:S13]  /*0f50*/  PLOP3.LUT P0, PT, PT, PT, UP0, 0x80, 0x0 ;  /* 0x000000000000781c */ /* 0x001fda0003f0f008 */
[----:B------:R-:W-:Y:S05]  /*0f60*/  @!P0 BRA `(.L_x_8) ;  /* 0xfffffffc00f08947 */ /* 0x000fea000383ffff */
[----:B------:R-:W-:Y:S01]  /*0f70*/  ULDC.64 UR4, c[0x0][0x598] ;  /* 0x0001660000047ab9 */ /* 0x000fe20000000a00 */
[----:B------:R-:W-:Y:S01]  /*0f80*/  ULDC.64 UR38, c[0x0][0x208] ;  /* 0x0000820000267ab9 */ /* 0x000fe20000000a00 */
[----:B------:R-:W-:-:S04]  /*0f90*/  ISETP.NE.U32.AND P0, PT, RZ, UR4, PT ;  /* 0x00000004ff007c0c */ /* 0x000fc8000bf05070 */
[----:B------:R-:W-:-:S13]  /*0fa0*/  ISETP.NE.AND.EX P0, PT, RZ, UR5, PT, P0 ;  /* 0x00000005ff007c0c */ /* 0x000fda000bf05300 */
[----:B------:R-:W-:Y:S05]  /*0fb0*/  @!P0 BRA `(.L_x_11) ;  /* 0x00000000001c8947 */ /* 0x000fea0003800000 */
[----:B------:R-:W0:Y:S02]  /*0fc0*/  LDC.64 R4, c[0x0][0x598] ;  /* 0x00016600ff047b82 */ /* 0x000e240000000a00 */
[----:B0-----:R-:W2:Y:S02]  /*0fd0*/  LDG.E.64 R4, desc[UR38][R4.64] ;  /* 0x0000002604047981 */ /* 0x001ea4000c1e1b00 */
[----:B--2---:R-:W-:-:S04]  /*0fe0*/  ISETP.NE.U32.AND P0, PT, R4, RZ, PT ;  /* 0x000000ff0400720c */ /* 0x004fc80003f05070 */
[----:B------:R-:W-:-:S13]  /*0ff0*/  ISETP.NE.AND.EX P0, PT, R5, RZ, PT, P0 ;  /* 0x000000ff0500720c */ /* 0x000fda0003f05300 */
[----:B------:R-:W-:Y:S05]  /*1000*/  @!P0 BRA `(.L_x_11) ;  /* 0x0000000000088947 */ /* 0x000fea0003800000 */
[----:B------:R0:W5:Y:S01]  /*1010*/  LD.E R124, desc[UR38][R4.64] ;  /* 0x00000026047c7980 */ /* 0x000162000c101900 */
[----:B------:R-:W-:Y:S05]  /*1020*/  BRA `(.L_x_12) ;  /* 0x0000000000247947 */ /* 0x000fea0003800000 */
.L_x_11:
[----:B------:R-:W-:Y:S02]  /*1030*/  ULDC.64 UR4, c[0x0][0x588] ;  /* 0x0001620000047ab9 */ /* 0x000fe40000000a00 */
[----:B------:R-:W-:-:S04]  /*1040*/  ISETP.NE.U32.AND P0, PT, RZ, UR4, PT ;  /* 0x00000004ff007c0c */ /* 0x000fc8000bf05070 */
[----:B------:R-:W-:-:S13]  /*1050*/  ISETP.NE.AND.EX P0, PT, RZ, UR5, PT, P0 ;  /* 0x00000005ff007c0c */ /* 0x000fda000bf05300 */
[----:B------:R-:W-:Y:S05]  /*1060*/  @!P0 BRA `(.L_x_13) ;  /* 0x00000000000c8947 */ /* 0x000fea0003800000 */
[----:B------:R-:W0:Y:S02]  /*1070*/  LDC.64 R124, c[0x0][0x588] ;  /* 0x00016200ff7c7b82 */ /* 0x000e240000000a00 */
[----:B0-----:R1:W5:Y:S01]  /*1080*/  LDG.E R124, desc[UR38][R124.64] ;  /* 0x000000267c7c7981 */ /* 0x001362000c1e1900 */
[----:B------:R-:W-:Y:S05]  /*1090*/  BRA `(.L_x_12) ;  /* 0x0000000000087947 */ /* 0x000fea0003800000 */
.L_x_13:
[----:B------:R-:W-:Y:S02]  /*10a0*/  ULDC UR4, c[0x0][0x580] ;  /* 0x0001600000047ab9 */ /* 0x000fe40000000800 */
[----:B------:R-:W-:-:S07]  /*10b0*/  IMAD.U32 R124, RZ, RZ, UR4 ;  /* 0x00000004ff7c7e24 */ /* 0x000fce000f8e00ff */
.L_x_12:
[----:B------:R-:W-:Y:S02]  /*10c0*/  ULDC.64 UR4, c[0x0][0x5a0] ;  /* 0x0001680000047ab9 */ /* 0x000fe40000000a00 */
[----:B------:R-:W-:-:S04]  /*10d0*/  ISETP.NE.U32.AND P0, PT, RZ, UR4, PT ;  /* 0x00000004ff007c0c */ /* 0x000fc8000bf05070 */
[----:B------:R-:W-:-:S13]  /*10e0*/  ISETP.NE.AND.EX P0, PT, RZ, UR5, PT, P0 ;  /* 0x00000005ff007c0c */ /* 0x000fda000bf05300 */
[----:B------:R-:W-:Y:S05]  /*10f0*/  @!P0 BRA `(.L_x_14) ;  /* 0x00000000001c8947 */ /* 0x000fea0003800000 */
[----:B0-----:R-:W0:Y:S02]  /*1100*/  LDC.64 R4, c[0x0][0x5a0] ;  /* 0x00016800ff047b82 */ /* 0x001e240000000a00 */
[----:B0-----:R-:W2:Y:S02]  /*1110*/  LDG.E.64 R4, desc[UR38][R4.64] ;  /* 0x0000002604047981 */ /* 0x001ea4000c1e1b00 */
[----:B--2---:R-:W-:-:S04]  /*1120*/  ISETP.NE.U32.AND P0, PT, R4, RZ, PT ;  /* 0x000000ff0400720c */ /* 0x004fc80003f05070 */
[----:B------:R-:W-:-:S13]  /*1130*/  ISETP.NE.AND.EX P0, PT, R5, RZ, PT, P0 ;  /* 0x000000ff0500720c */ /* 0x000fda0003f05300 */
[----:B------:R-:W-:Y:S05]  /*1140*/  @!P0 BRA `(.L_x_14) ;  /* 0x0000000000088947 */ /* 0x000fea0003800000 */
[----:B-1----:R0:W5:Y:S01]  /*1150*/  LD.E R125, desc[UR38][R4.64] ;  /* 0x00000026047d7980 */ /* 0x002162000c101900 */
[----:B------:R-:W-:Y:S05]  /*1160*/  BRA `(.L_x_15) ;  /* 0x0000000000247947 */ /* 0x000fea0003800000 */
.L_x_14:
[----:B------:R-:W-:Y:S02]  /*1170*/  ULDC.64 UR4, c[0x0][0x590] ;  /* 0x0001640000047ab9 */ /* 0x000fe40000000a00 */
[----:B------:R-:W-:-:S04]  /*1180*/  ISETP.NE.U32.AND P0, PT, RZ, UR4, PT ;  /* 0x00000004ff007c0c */ /* 0x000fc8000bf05070 */
[----:B------:R-:W-:-:S13]  /*1190*/  ISETP.NE.AND.EX P0, PT, RZ, UR5, PT, P0 ;  /* 0x00000005ff007c0c */ /* 0x000fda000bf05300 */
[----:B------:R-:W-:Y:S05]  /*11a0*/  @!P0 BRA `(.L_x_16) ;  /* 0x00000000000c8947 */ /* 0x000fea0003800000 */
[----:B0-----:R-:W1:Y:S02]  /*11b0*/  LDC.64 R4, c[0x0][0x590] ;  /* 0x00016400ff047b82 */ /* 0x001e640000000a00 */
[----:B-1----:R1:W5:Y:S01]  /*11c0*/  LDG.E R125, desc[UR38][R4.64] ;  /* 0x00000026047d7981 */ /* 0x002362000c1e1900 */
[----:B------:R-:W-:Y:S05]  /*11d0*/  BRA `(.L_x_15) ;  /* 0x0000000000087947 */ /* 0x000fea0003800000 */
.L_x_16:
[----:B------:R-:W-:Y:S02]  /*11e0*/  ULDC UR4, c[0x0][0x584] ;  /* 0x0001610000047ab9 */ /* 0x000fe40000000800 */
[----:B-1----:R-:W-:-:S07]  /*11f0*/  IMAD.U32 R125, RZ, RZ, UR4 ;  /* 0x00000004ff7d7e24 */ /* 0x002fce000f8e00ff */
.L_x_15:
[----:B------:R-:W-:-:S13]  /*1200*/  LOP3.LUT P0, RZ, R3, 0xff, RZ, 0xc0, !PT ;  /* 0x000000ff03ff7812 */ /* 0x000fda000780c0ff */
[----:B------:R-:W-:Y:S05]  /*1210*/  @!P0 EXIT ;  /* 0x000000000000894d */ /* 0x000fea0003800000 */
[----:B------:R-:W2:Y:S01]  /*1220*/  LDC R127, c[0x0][0x658] ;  /* 0x00019600ff7f7b82 */ /* 0x000ea20000000800 */
[----:B------:R-:W-:Y:S01]  /*1230*/  LOP3.LUT R7, R7, 0x1, RZ, 0xc0, !PT ;  /* 0x0000000107077812 */ /* 0x000fe200078ec0ff */
[----:B------:R-:W-:Y:S01]  /*1240*/  ULDC.64 UR6, c[0x0][0x288] ;  /* 0x0000a20000067ab9 */ /* 0x000fe20000000a00 */
[----:B------:R-:W-:Y:S01]  /*1250*/  SHF.R.U32.HI R3, RZ, 0x2, R128 ;  /* 0x00000002ff037819 */ /* 0x000fe20000011680 */
[----:B------:R-:W-:Y:S01]  /*1260*/  UIADD3 UR4, UR7, 0x7f, URZ ;  /* 0x0000007f07047890 */ /* 0x000fe2000fffe03f */
[----:B------:R-:W-:Y:S01]  /*1270*/  SHF.R.U32.HI R0, RZ, 0x1, R0 ;  /* 0x00000001ff007819 */ /* 0x000fe20000011600 */
[----:B------:R-:W-:Y:S01]  /*1280*/  IMAD.SHL.U32 R120, R7, 0x40, RZ ;  /* 0x0000004007787824 */ /* 0x000fe200078e00ff */
[----:B------:R-:W-:Y:S01]  /*1290*/  LOP3.LUT R3, R3, 0x7, RZ, 0xc0, !PT ;  /* 0x0000000703037812 */ /* 0x000fe200078ec0ff */
[----:B------:R-:W-:Y:S01]  /*12a0*/  USHF.R.S32.HI UR5, URZ, 0x1f, UR4 ;  /* 0x0000001f3f057899 */ /* 0x000fe20008011404 */
[----:B------:R-:W-:Y:S01]  /*12b0*/  LOP3.LUT R0, R0, 0x30, RZ, 0xc0, !PT ;  /* 0x0000003000007812 */ /* 0x000fe200078ec0ff */
[----:B------:R-:W-:Y:S01]  /*12c0*/  IMAD.MOV.U32 R6, RZ, RZ, 0x1 ;  /* 0x00000001ff067424 */ /* 0x000fe200078e00ff */
[--C-:B------:R-:W-:Y:S01]  /*12d0*/  LOP3.LUT R120, R120, 0x40, R3.reuse, 0xe2, !PT ;  /* 0x0000004078787812 */ /* 0x100fe200078ee203 */
[----:B------:R-:W-:Y:S01]  /*12e0*/  ULEA.HI UR5, UR5, UR4, URZ, 0x7 ;  /* 0x0000000405057291 */ /* 0x000fe2000f8f383f */
[-C--:B01----:R-:W-:Y:S01]  /*12f0*/  IADD3 R4, RZ, -R0.reuse, -R3 ;  /* 0x80000000ff047210 */ /* 0x083fe20007ffe803 */
[----:B------:R-:W-:Y:S01]  /*1300*/  IMAD.U32 R5, RZ, RZ, UR6 ;  /* 0x00000006ff057e24 */ /* 0x000fe2000f8e00ff */
[----:B------:R-:W-:Y:S01]  /*1310*/  LOP3.LUT R120, R120, R0, RZ, 0xfc, !PT ;  /* 0x0000000078787212 */ /* 0x000fe200078efcff */
[----:B------:R-:W-:Y:S01]  /*1320*/  USHF.R.S32.HI UR43, URZ, 0x7, UR5 ;  /* 0x000000073f2b7899 */ /* 0x000fe20008011405 */
[----:B------:R-:W-:Y:S01]  /*1330*/  IMAD.MOV.U32 R0, RZ, RZ, -0x1 ;  /* 0xffffffffff007424 */ /* 0x000fe200078e00ff */
[C---:B------:R-:W-:Y:S01]  /*1340*/  LOP3.LUT R126, R128.reuse, 0x3, RZ, 0xc0, !PT ;  /* 0x00000003807e7812 */ /* 0x040fe200078ec0ff */
[----:B------:R-:W-:Y:S01]  /*1350*/  IMAD R4, R7, -0x40, R4 ;  /* 0xffffffc007047824 */ /* 0x000fe200078e0204 */
[----:B------:R-:W-:Y:S01]  /*1360*/  UISETP.LT.AND UP0, UPT, UR43, 0x1, UPT ;  /* 0x000000012b00788c */ /* 0x000fe2000bf01270 */
[----:B------:R-:W-:Y:S01]  /*1370*/  LOP3.LUT R129, R128, 0x80, RZ, 0xc0, !PT ;  /* 0x0000008080817812 */ /* 0x000fe200078ec0ff */
[----:B------:R-:W-:Y:S01]  /*1380*/  ULDC UR4, c[0x0][0x284] ;  /* 0x0000a10000047ab9 */ /* 0x000fe20000000800 */
[----:B------:R-:W-:Y:S01]  /*1390*/  IMAD R126, R126, -0x2, R5 ;  /* 0xfffffffe7e7e7824 */ /* 0x000fe200078e0205 */
[-C--:B--2---:R-:W-:Y:S01]  /*13a0*/  SHF.L.U32 R0, R0, R127.reuse, RZ ;  /* 0x0000007f00007219 */ /* 0x084fe200000006ff */
[----:B------:R-:W-:Y:S01]  /*13b0*/  USEL UR44, UR43, 0x1, UP0 ;  /* 0x000000012b2c7887 */ /* 0x000fe20008000000 */
[----:B------:R-:W-:Y:S01]  /*13c0*/  SHF.L.U32 R127, R6, R127, RZ ;  /* 0x0000007f067f7219 */ /* 0x000fe200000006ff */
[----:B------:R-:W-:Y:S01]  /*13d0*/  IMAD.SHL.U32 R128, R128, 0x2, RZ ;  /* 0x0000000280807824 */ /* 0x000fe200078e00ff */
[----:B------:R-:W-:Y:S01]  /*13e0*/  SHF.R.U32.HI R129, RZ, 0x7, R129 ;  /* 0x00000007ff817819 */ /* 0x000fe20000011681 */
[----:B------:R-:W-:Y:S01]  /*13f0*/  VIADD R131, R4, UR4 ;  /* 0x0000000404837c36 */ /* 0x000fe20008000000 */
[----:B------:R-:W-:Y:S01]  /*1400*/  LOP3.LUT R130, RZ, R0, RZ, 0x33, !PT ;  /* 0x00000000ff827212 */ /* 0x000fe200078e33ff */
[----:B------:R-:W-:Y:S01]  /*1410*/  IMAD.MOV.U32 R121, RZ, RZ, RZ ;  /* 0x000000ffff797224 */ /* 0x000fe200078e00ff */
[----:B------:R-:W-:Y:S01]  /*1420*/  UIADD3 UR44, UR43, -UR44, URZ ;  /* 0x8000002c2b2c7290 */ /* 0x000fe2000fffe03f */
[----:B------:R-:W-:Y:S01]  /*1430*/  UMOV UR40, URZ ;  /* 0x0000003f00287c82 */ /* 0x000fe20008000000 */
[----:B------:R-:W-:-:S10]  /*1440*/  UMOV UR41, URZ ;  /* 0x0000003f00297c82 */ /* 0x000fd40008000000 */
.L_x_230:
[----:B0-----:R-:W0:Y:S01]  /*1450*/  SHFL.IDX PT, R0, R129, RZ, 0x1f ;  /* 0x00001fff81007589 */ /* 0x001e2200000e0000 */
[----:B-1----:R-:W1:Y:S01]  /*1460*/  S2UR UR7, SR_CgaCtaId ;  /* 0x00000000000779c3 */ /* 0x002e620000008800 */
[----:B------:R-:W-:Y:S01]  /*1470*/  UMOV UR6, 0x400 ;  /* 0x0000040000067882 */ /* 0x000fe20000000000 */
[----:B0-----:R-:W-:Y:S01]  /*1480*/  R2UR UR4, R0 ;  /* 0x00000000000472ca */ /* 0x001fe200000e0000 */
[----:B-1----:R-:W-:-:S12]  /*1490*/  ULEA UR6, UR7, UR6, 0x18 ;  /* 0x0000000607067291 */ /* 0x002fd8000f8ec03f */
[----:B------:R-:W-:-:S04]  /*14a0*/  ULEA.HI UR5, UR4, UR4, URZ, 0x1 ;  /* 0x0000000404057291 */ /* 0x000fc8000f8f083f */
[----:B------:R-:W-:-:S04]  /*14b0*/  ULOP3.LUT UR5, UR5, 0x7fffe, URZ, 0xc0, !UPT ;  /* 0x0007fffe05057892 */ /* 0x000fc8000f8ec03f */
[----:B------:R-:W-:-:S03]  /*14c0*/  UIADD3 UR5, UR4, -UR5, URZ ;  /* 0x8000000504057290 */ /* 0x000fc6000fffe03f */
[----:B------:R-:W-:Y:S01]  /*14d0*/  ULDC UR4, c[0x0][0x28c] ;  /* 0x0000a30000047ab9 */ /* 0x000fe20000000800 */
[----:B------:R-:W-:Y:S01]  /*14e0*/  ULEA UR5, UR5, UR6, 0xd ;  /* 0x0000000605057291 */ /* 0x000fe2000f8e683f */
[----:B------:R-:W-:-:S03]  /*14f0*/  ISETP.LT.AND P0, PT, RZ, UR4, PT ;  /* 0x00000004ff007c0c */ /* 0x000fc6000bf01270 */
[----:B------:R-:W-:-:S04]  /*1500*/  UIADD3 UR5, UR5, 0x100, URZ ;  /* 0x0000010005057890 */ /* 0x000fc8000fffe03f */
[----:B------:R-:W-:-:S04]  /*1510*/  USHF.R.U32.HI UR5, URZ, 0x4, UR5 ;  /* 0x000000043f057899 */ /* 0x000fc80008011605 */
[----:B------:R-:W-:-:S04]  /*1520*/  ULOP3.LUT UR5, UR5, 0x3fff, URZ, 0xc0, !UPT ;  /* 0x00003fff05057892 */ /* 0x000fc8000f8ec03f */
[----:B------:R-:W-:Y:S01]  /*1530*/  ULOP3.LUT UR45, UR5, 0x10000, URZ, 0xfc, !UPT ;  /* 0x00010000052d7892 */ /* 0x000fe2000f8efc3f */
[----:B----4-:R-:W-:Y:S11]  /*1540*/  @P0 BRA `(.L_x_17) ;  /* 0x0000000000400947 */ /* 0x010ff60003800000 */
[----:B------:R-:W-:Y:S01]  /*1550*/  MOV R0, 0x0 ;  /* 0x0000000000007802 */ /* 0x000fe20000000f00 */
[----:B------:R-:W-:Y:S01]  /*1560*/  ULDC.64 UR4, c[0x4][0x68] ;  /* 0x01001a0000047ab9 */ /* 0x000fe20000000a00 */
[----:B------:R-:W-:Y:S01]  /*1570*/  ULDC.64 UR6, c[0x4][0x8] ;  /* 0x0100020000067ab9 */ /* 0x000fe20000000a00 */
[----:B------:R-:W-:Y:S01]  /*1580*/  IMAD.U32 R4, RZ, RZ, UR4 ;  /* 0x00000004ff047e24 */ /* 0x000fe2000f8e00ff */
[----:B------:R0:W1:Y:S01]  /*1590*/  LDC.64 R14, c[0x4][R0] ;  /* 0x01000000000e7b82 */ /* 0x0000620000000a00 */
[----:B------:R-:W-:Y:S01]  /*15a0*/  IMAD.U32 R5, RZ, RZ, UR5 ;  /* 0x00000005ff057e24 */ /* 0x000fe2000f8e00ff */
[----:B------:R-:W-:Y:S01]  /*15b0*/  ULDC.64 UR4, c[0x4][0x70] ;  /* 0x01001c0000047ab9 */ /* 0x000fe20000000a00 */
[----:B------:R-:W-:Y:S02]  /*15c0*/  IMAD.U32 R10, RZ, RZ, UR6 ;  /* 0x00000006ff0a7e24 */ /* 0x000fe4000f8e00ff */
[----:B------:R-:W-:Y:S02]  /*15d0*/  IMAD.U32 R6, RZ, RZ, UR4 ;  /* 0x00000004ff067e24 */ /* 0x000fe4000f8e00ff */
[----:B------:R-:W-:-:S02]  /*15e0*/  IMAD.U32 R7, RZ, RZ, UR5 ;  /* 0x00000005ff077e24 */ /* 0x000fc4000f8e00ff */
[----:B------:R-:W-:Y:S02]  /*15f0*/  IMAD.U32 R11, RZ, RZ, UR7 ;  /* 0x00000007ff0b7e24 */ /* 0x000fe4000f8e00ff */
[----:B------:R-:W-:Y:S02]  /*1600*/  IMAD.MOV.U32 R8, RZ, RZ, 0x1e1 ;  /* 0x000001e1ff087424 */ /* 0x000fe400078e00ff */
[----:B------:R-:W-:Y:S02]  /*1610*/  IMAD.MOV.U32 R12, RZ, RZ, 0x1 ;  /* 0x00000001ff0c7424 */ /* 0x000fe400078e00ff */
[----:B0-----:R-:W-:-:S07]  /*1620*/  IMAD.MOV.U32 R13, RZ, RZ, RZ ;  /* 0x000000ffff0d7224 */ /* 0x001fce00078e00ff */
[----:B------:R-:W-:-:S07]  /*1630*/  LEPC R20, `(.L_x_17) ;  /* 0x000000001014794e */ /* 0x000fce0000000000 */
[----:B-1---5:R-:W-:Y:S05]  /*1640*/  CALL.ABS.NOINC R14 ;  /* 0x000000000e007343 */ /* 0x022fea0003c00000 */
.L_x_17:
[----:B------:R-:W-:-:S04]  /*1650*/  LOP3.LUT R0, R18, 0x1, RZ, 0xfc, !PT ;  /* 0x0000000112007812 */ /* 0x000fc800078efcff */
[----:B------:R-:W-:-:S13]  /*1660*/  ISETP.NE.AND P0, PT, R0, 0x3, PT ;  /* 0x000000030000780c */ /* 0x000fda0003f05270 */
[----:B------:R-:W-:Y:S05]  /*1670*/  @!P0 BRA `(.L_x_18) ;  /* 0x0000000000048947 */ /* 0x000fea0003800000 */
[----:B------:R-:W-:Y:S01]  /*1680*/  BPT.TRAP 0x1 ;  /* 0x000000040000795c */ /* 0x000fe20000300000 */
.L_x_18:
[----:B------:R-:W0:Y:S01]  /*1690*/  S2UR UR5, SR_CgaCtaId ;  /* 0x00000000000579c3 */ /* 0x000e220000008800 */
[----:B------:R-:W-:Y:S01]  /*16a0*/  UMOV UR4, 0x400 ;  /* 0x0000040000047882 */ /* 0x000fe20000000000 */
[----:B------:R-:W-:Y:S02]  /*16b0*/  IMAD.U32 R0, RZ, RZ, UR40 ;  /* 0x00000028ff007e24 */ /* 0x000fe4000f8e00ff */
[----:B------:R-:W-:-:S03]  /*16c0*/  IMAD.U32 R3, RZ, RZ, UR41 ;  /* 0x00000029ff037e24 */ /* 0x000fc6000f8e00ff */
[----:B------:R-:W-:Y:S01]  /*16d0*/  SHF.L.U32 R0, R0, 0x1f, RZ ;  /* 0x0000001f00007819 */ /* 0x000fe200000006ff */
[----:B0-----:R-:W-:-:S06]  /*16e0*/  ULEA UR4, UR5, UR4, 0x18 ;  /* 0x0000000405047291 */ /* 0x001fcc000f8ec03f */
[----:B------:R-:W-:-:S04]  /*16f0*/  IMAD.U32 R6, RZ, RZ, UR4 ;  /* 0x00000004ff067e24 */ /* 0x000fc8000f8e00ff */
[----:B------:R-:W-:-:S04]  /*1700*/  IMAD R3, R3, 0x8, R6 ;  /* 0x0000000803037824 */ /* 0x000fc800078e0206 */
[----:B------:R0:W1:Y:S01]  /*1710*/  SYNCS.PHASECHK.TRANS64.TRYWAIT P1, [R3+URZ], R0 ;  /* 0x00000000030075a7 */ /* 0x000062000802017f */
[----:B------:R-:W-:Y:S05]  /*1720*/  @!P0 BRA `(.L_x_19) ;  /* 0x0000000000048947 */ /* 0x000fea0003800000 */
[----:B------:R-:W-:Y:S01]  /*1730*/  BPT.TRAP 0x1 ;  /* 0x000000040000795c */ /* 0x000fe20000300000 */
.L_x_19:
[----:B------:R-:W-:-:S05]  /*1740*/  IMAD.U32 R4, RZ, RZ, UR44 ;  /* 0x0000002cff047e24 */ /* 0x000fca000f8e00ff */
[----:B------:R-:W-:Y:S01]  /*1750*/  ISETP.GE.AND P2, PT, R4, 0x1, PT ;  /* 0x000000010400780c */ /* 0x000fe20003f46270 */
[----:B-1----:R-:W-:-:S12]  /*1760*/  @P1 BRA `(.L_x_20) ;  /* 0x0000000000081947 */ /* 0x002fd80003800000 */
[----:B------:R-:W1:Y:S02]  /*1770*/  SYNCS.PHASECHK.TRANS64.TRYWAIT P1, [R3+URZ], R0 ;  /* 0x00000000030075a7 */ /* 0x000e64000802017f */
[----:B-1----:R-:W-:Y:S05]  /*1780*/  @!P1 BRA `(.L_x_21) ;  /* 0x0000007000189947 */ /* 0x002fea0003800000 */
.L_x_20:
[----:B------:R-:W-:Y:S05]  /*1790*/  WARPSYNC.ALL ;  /* 0x0000000000007948 */ /* 0x000fea0003800000 */
[----:B------:R-:W-:Y:S01]  /*17a0*/  R2UR UR4, R6 ;  /* 0x00000000060472ca */ /* 0x000fe200000e0000 */
[----:B------:R-:W-:Y:S01]  /*17b0*/  ULEA UR5, UR41, UR45, 0xa ;  /* 0x0000002d29057291 */ /* 0x000fe2000f8e503f */
[----:B------:R-:W-:Y:S01]  /*17c0*/  WARPGROUP.ARRIVE ;  /* 0x00000000000079c5 */ /* 0x000fe20000000000 */
[----:B------:R-:W-:Y:S01]  /*17d0*/  UMOV UR9, 0x40000040 ;  /* 0x4000004000097882 */ /* 0x000fe20000000000 */
[----:B------:R-:W-:-:S04]  /*17e0*/  UMOV UR11, 0x40000040 ;  /* 0x40000040000b7882 */ /* 0x000fc80000000000 */
[----:B------:R-:W-:-:S05]  /*17f0*/  UMOV UR8, UR5 ;  /* 0x0000000500087c82 */ /* 0x000fca0008000000 */
[----:B------:R-:W-:-:S04]  /*1800*/  UIADD3 UR4, UR4, 0x14100, URZ ;  /* 0x0001410004047890 */ /* 0x000fc8000fffe03f */
[----:B------:R-:W-:-:S04]  /*1810*/  USHF.R.U32.HI UR4, URZ, 0x4, UR4 ;  /* 0x000000043f047899 */ /* 0x000fc80008011604 */
[----:B------:R-:W-:-:S04]  /*1820*/  ULOP3.LUT UR4, UR4, 0x3fff, URZ, 0xc0, !UPT ;  /* 0x00003fff04047892 */ /* 0x000fc8000f8ec03f */
[----:B------:R-:W-:-:S04]  /*1830*/  ULOP3.LUT UR4, UR4, 0x10000, URZ, 0xfc, !UPT ;  /* 0x0001000004047892 */ /* 0x000fc8000f8efc3f */
[----:B------:R-:W-:-:S07]  /*1840*/  UIMAD UR6, UR41, 0x600, UR4 ;  /* 0x00000600290678a4 */ /* 0x000fce000f8e0204 */
[----:B------:R-:W-:Y:S02]  /*1850*/  UMOV UR10, UR6 ;  /* 0x00000006000a7c82 */ /* 0x000fe40008000000 */
[----:B------:R-:W-:Y:S01]  /*1860*/  IGMMA.64x192x32.S8.S8 R24, gdesc[UR8], RZ, !UPT, gsb0 ;  /* 0x04e00000081879f1 */ /* 0x000fe2000c0410ff */
[----:B------:R-:W-:Y:S02]  /*1870*/  UIADD3 UR8, UR5, 0x2, URZ ;  /* 0x0000000205087890 */ /* 0x000fe4000fffe03f */
[----:B------:R-:W-:Y:S01]  /*1880*/  UIADD3 UR10, UR6, 0x2, URZ ;  /* 0x00000002060a7890 */ /* 0x000fe2000fffe03f */
[----:B------:R-:W-:Y:S01]  /*1890*/  UMOV UR9, 0x40000040 ;  /* 0x4000004000097882 */ /* 0x000fe20000000000 */
[----:B------:R-:W-:Y:S01]  /*18a0*/  UMOV UR11, 0x40000040 ;  /* 0x40000040000b7882 */ /* 0x000fe20000000000 */
[----:B------:R-:W-:Y:S02]  /*18b0*/  WARPGROUP.DEPBAR.LE gsb0, 0x0 ;  /* 0x00008000000079c5 */ /* 0x000fe40000010000 */
[----:B------:R-:W-:-:S06]  /*18c0*/  WARPGROUP.ARRIVE ;  /* 0x00000000000079c5 */ /* 0x000fcc0000000000 */
[----:B------:R-:W-:Y:S01]  /*18d0*/  IGMMA.64x192x32.S8.S8 R24, gdesc[UR8], R24, gsb0 ;  /* 0x04e00000081879f1 */ /* 0x000fe20008041018 */
        /* <DEDUP_REMOVED lines=13> */
[----:B------:R-:W-:Y:S03]  /*19b0*/  IGMMA.64x192x32.S8.S8 R24, gdesc[UR8], R24, gsb0 ;  /* 0x04e00000081879f1 */ /* 0x000fe60008041018 */
[----:B------:R-:W-:Y:S02]  /*19c0*/  WARPGROUP.DEPBAR.LE gsb0, 0x0 ;  /* 0x00008000000079c5 */ /* 0x000fe40000010000 */
[----:B------:R-:W-:Y:S05]  /*19d0*/  @!P2 BRA `(.L_x_22) ;  /* 0x000000040028a947 */ /* 0x000fea0003800000 */
[----:B------:R-:W-:Y:S01]  /*19e0*/  UIADD3 UR5, UR41, 0x1, URZ ;  /* 0x0000000129057890 */ /* 0x000fe2000fffe03f */
[----:B01----:R-:W-:Y:S02]  /*19f0*/  IMAD.U32 R0, RZ, RZ, UR44 ;  /* 0x0000002cff007e24 */ /* 0x003fe4000f8e00ff */
[----:B------:R-:W-:Y:S01]  /*1a00*/  IMAD.U32 R3, RZ, RZ, UR41 ;  /* 0x00000029ff037e24 */ /* 0x000fe2000f8e00ff */
[----:B------:R-:W-:-:S04]  /*1a10*/  UISETP.NE.AND UP0, UPT, UR5, 0x5, UPT ;  /* 0x000000050500788c */ /* 0x000fc8000bf05270 */
[----:B------:R-:W-:Y:S02]  /*1a20*/  USEL UR6, URZ, 0x1, UP0 ;  /* 0x000000013f067887 */ /* 0x000fe40008000000 */
[----:B------:R-:W-:Y:S02]  /*1a30*/  USEL UR5, UR5, URZ, UP0 ;  /* 0x0000003f05057287 */ /* 0x000fe40008000000 */
[----:B------:R-:W-:-:S06]  /*1a40*/  ULOP3.LUT UR6, UR40, UR6, URZ, 0x3c, !UPT ;  /* 0x0000000628067292 */ /* 0x000fcc000f8e3c3f */
[----:B------:R-:W-:-:S07]  /*1a50*/  IMAD.U32 R7, RZ, RZ, UR6 ;  /* 0x00000006ff077e24 */ /* 0x000fce000f8e00ff */
.L_x_29:
[----:B------:R-:W-:Y:S05]  /*1a60*/  @!P0 BRA `(.L_x_23) ;  /* 0x0000000000048947 */ /* 0x000fea0003800000 */
[----:B------:R-:W-:Y:S01]  /*1a70*/  BPT.TRAP 0x1 ;  /* 0x000000040000795c */ /* 0x000fe20000300000 */
.L_x_23:
[----:B------:R-:W0:Y:S01]  /*1a80*/  S2UR UR7, SR_CgaCtaId ;  /* 0x00000000000779c3 */ /* 0x000e220000008800 */
[----:B------:R-:W-:Y:S01]  /*1a90*/  UMOV UR6, 0x400 ;  /* 0x0000040000067882 */ /* 0x000fe20000000000 */
[----:B------:R-:W-:Y:S01]  /*1aa0*/  IMAD.U32 R5, RZ, RZ, UR5 ;  /* 0x00000005ff057e24 */ /* 0x000fe2000f8e00ff */
[----:B------:R-:W-:Y:S01]  /*1ab0*/  SHF.L.U32 R4, R7, 0x1f, RZ ;  /* 0x0000001f07047819 */ /* 0x000fe200000006ff */
[----:B0-----:R-:W-:-:S06]  /*1ac0*/  ULEA UR6, UR7, UR6, 0x18 ;  /* 0x0000000607067291 */ /* 0x001fcc000f8ec03f */
[----:B------:R-:W-:-:S04]  /*1ad0*/  IMAD.U32 R6, RZ, RZ, UR6 ;  /* 0x00000006ff067e24 */ /* 0x000fc8000f8e00ff */
[----:B------:R-:W-:-:S04]  /*1ae0*/  IMAD R5, R5, 0x8, R6 ;  /* 0x0000000805057824 */ /* 0x000fc800078e0206 */
[----:B------:R0:W1:Y:S01]  /*1af0*/  SYNCS.PHASECHK.TRANS64.TRYWAIT P1, [R5+URZ], R4 ;  /* 0x00000004050075a7 */ /* 0x000062000802017f */
[----:B------:R-:W-:Y:S05]  /*1b00*/  @!P0 BRA `(.L_x_24) ;  /* 0x0000000000048947 */ /* 0x000fea0003800000 */
[----:B------:R-:W-:Y:S01]  /*1b10*/  BPT.TRAP 0x1 ;  /* 0x000000040000795c */ /* 0x000fe20000300000 */
.L_x_24:
[----:B-1----:R-:W-:Y:S05]  /*1b20*/  @P1 BRA `(.L_x_25) ;  /* 0x0000000000081947 */ /* 0x002fea0003800000 */
[----:B------:R-:W1:Y:S02]  /*1b30*/  SYNCS.PHASECHK.TRANS64.TRYWAIT P1, [R5+URZ], R4 ;  /* 0x00000004050075a7 */ /* 0x000e64000802017f */
[----:B-1----:R-:W-:Y:S05]  /*1b40*/  @!P1 BRA `(.L_x_26) ;  /* 0x0000006c003c9947 */ /* 0x002fea0003800000 */
.L_x_25:
[----:B------:R-:W-:Y:S01]  /*1b50*/  ULEA UR6, UR5, UR45, 0xa ;  /* 0x0000002d05067291 */ /* 0x000fe2000f8e503f */
[----:B------:R-:W-:Y:S01]  /*1b60*/  WARPGROUP.ARRIVE ;  /* 0x00000000000079c5 */ /* 0x000fe20000000000 */
[----:B------:R-:W-:Y:S01]  /*1b70*/  UIMAD UR7, UR5, 0x600, UR4 ;  /* 0x00000600050778a4 */ /* 0x000fe2000f8e0204 */
[----:B------:R-:W-:Y:S01]  /*1b80*/  UMOV UR9, 0x40000040 ;  /* 0x4000004000097882 */ /* 0x000fe20000000000 */
[----:B------:R-:W-:-:S03]  /*1b90*/  UMOV UR11, 0x40000040 ;  /* 0x40000040000b7882 */ /* 0x000fc60000000000 */
[----:B------:R-:W-:Y:S02]  /*1ba0*/  UMOV UR8, UR6 ;  /* 0x0000000600087c82 */ /* 0x000fe40008000000 */
[----:B------:R-:W-:Y:S02]  /*1bb0*/  UMOV UR10, UR7 ;  /* 0x00000007000a7c82 */ /* 0x000fe40008000000 */
[----:B------:R-:W-:Y:S01]  /*1bc0*/  IGMMA.64x192x32.S8.S8 R24, gdesc[UR8], R24, gsb0 ;  /* 0x04e00000081879f1 */ /* 0x000fe20008041018 */
[----:B------:R-:W-:Y:S02]  /*1bd0*/  UIADD3 UR8, UR6, 0x2, URZ ;  /* 0x0000000206087890 */ /* 0x000fe4000fffe03f */
[----:B------:R-:W-:Y:S01]  /*1be0*/  UIADD3 UR10, UR7, 0x2, URZ ;  /* 0x00000002070a7890 */ /* 0x000fe2000fffe03f */
[----:B------:R-:W-:Y:S01]  /*1bf0*/  UMOV UR9, 0x40000040 ;  /* 0x4000004000097882 */ /* 0x000fe20000000000 */
[----:B------:R-:W-:Y:S01]  /*1c00*/  UMOV UR11, 0x40000040 ;  /* 0x40000040000b7882 */ /* 0x000fe20000000000 */
[----:B------:R-:W-:-:S02]  /*1c10*/  WARPGROUP.DEPBAR.LE gsb0, 0x0 ;  /* 0x00008000000079c5 */ /* 0x000fc40000010000 */
        /* <DEDUP_REMOVED lines=18> */
[----:B------:R-:W-:Y:S01]  /*1d40*/  BPT.TRAP 0x1 ;  /* 0x000000040000795c */ /* 0x000fe20000300000 */
.L_x_27:
[----:B------:R-:W-:-:S13]  /*1d50*/  ISETP.NE.AND P1, PT, R22, RZ, PT ;  /* 0x000000ff1600720c */ /* 0x000fda0003f25270 */
[----:B01----:R-:W-:-:S04]  /*1d60*/  @P1 IMAD R4, R3, 0x8, R6 ;  /* 0x0000000803041824 */ /* 0x003fc800078e0206 */
[----:B------:R-:W-:-:S05]  /*1d70*/  @P1 VIADD R4, R4, 0x28 ;  /* 0x0000002804041836 */ /* 0x000fca0000000000 */
[----:B------:R-:W-:-:S04]  /*1d80*/  @P1 PRMT R4, R19, 0x654, R4 ;  /* 0x0000065413041816 */ /* 0x000fc80000000004 */
[----:B------:R0:W-:Y:S01]  /*1d90*/  @P1 SYNCS.ARRIVE.TRANS64.RED.A1T0 RZ, [R4+URZ], RZ ;  /* 0x000000ff04ff19a7 */ /* 0x0001e2000810043f */
[----:B------:R-:W-:-:S13]  /*1da0*/  ISETP.GT.U32.AND P1, PT, R18, 0x1, PT ;  /* 0x000000011200780c */ /* 0x000fda0003f24070 */
[----:B0-----:R-:W-:Y:S05]  /*1db0*/  @P1 BRA `(.L_x_28) ;  /* 0x0000000000041947 */ /* 0x001fea0003800000 */
[----:B------:R-:W-:Y:S01]  /*1dc0*/  BPT.TRAP 0x1 ;  /* 0x000000040000795c */ /* 0x000fe20000300000 */
.L_x_28:
[----:B------:R-:W-:Y:S01]  /*1dd0*/  UIADD3 UR5, UR5, 0x1, URZ ;  /* 0x0000000105057890 */ /* 0x000fe2000fffe03f */
[C---:B------:R-:W-:Y:S01]  /*1de0*/  ISETP.GT.AND P2, PT, R0.reuse, 0x1, PT ;  /* 0x000000010000780c */ /* 0x040fe20003f44270 */
[----:B------:R-:W-:Y:S02]  /*1df0*/  VIADD R3, R3, 0x1 ;  /* 0x0000000103037836 */ /* 0x000fe40000000000 */
[----:B------:R-:W-:Y:S01]  /*1e00*/  UISETP.NE.AND UP0, UPT, UR5, 0x5, UPT ;  /* 0x000000050500788c */ /* 0x000fe2000bf05270 */
[----:B------:R-:W-:Y:S02]  /*1e10*/  VIADD R0, R0, 0xffffffff ;  /* 0xffffffff00007836 */ /* 0x000fe40000000000 */
[C---:B------:R-:W-:Y:S01]  /*1e20*/  ISETP.NE.AND P1, PT, R3.reuse, 0x5, PT ;  /* 0x000000050300780c */ /* 0x040fe20003f25270 */
[----:B------:R-:W-:Y:S02]  /*1e30*/  USEL UR6, URZ, 0x1, UP0 ;  /* 0x000000013f067887 */ /* 0x000fe40008000000 */
[----:B------:R-:W-:Y:S01]  /*1e40*/  USEL UR5, UR5, URZ, UP0 ;  /* 0x0000003f05057287 */ /* 0x000fe20008000000 */
[----:B------:R-:W-:-:S03]  /*1e50*/  SEL R3, R3, RZ, P1 ;  /* 0x000000ff03037207 */ /* 0x000fc60000800000 */
[----:B------:R-:W-:Y:S01]  /*1e60*/  LOP3.LUT R7, R7, UR6, RZ, 0x3c, !PT ;  /* 0x0000000607077c12 */ /* 0x000fe2000f8e3cff */
[----:B------:R-:W-:Y:S07]  /*1e70*/  @P2 BRA `(.L_x_29) ;  /* 0xfffffff800f82947 */ /* 0x000fee000383ffff */
.L_x_22:
[----:B01----:R-:W0:Y:S02]  /*1e80*/  LDC R0, c[0x0][0x28c] ;  /* 0x0000a300ff007b82 */ /* 0x003e240000000800 */
[----:B0-----:R-:W-:-:S13]  /*1e90*/  ISETP.GE.AND P1, PT, R0, 0x1, PT ;  /* 0x000000010000780c */ /* 0x001fda0003f26270 */
[----:B------:R-:W-:Y:S05]  /*1ea0*/  @!P1 BRA `(.L_x_30) ;  /* 0x0000000000449947 */ /* 0x000fea0003800000 */
[----:B------:R-:W-:Y:S05]  /*1eb0*/  @!P0 BRA `(.L_x_31) ;  /* 0x0000000000048947 */ /* 0x000fea0003800000 */
[----:B------:R-:W-:Y:S01]  /*1ec0*/  BPT.TRAP 0x1 ;  /* 0x000000040000795c */ /* 0x000fe20000300000 */
.L_x_31:
[----:B------:R-:W-:-:S13]  /*1ed0*/  ISETP.NE.AND P0, PT, R22, RZ, PT ;  /* 0x000000ff1600720c */ /* 0x000fda0003f05270 */
[----:B------:R-:W-:-:S05]  /*1ee0*/  VOTEU.ANY UP0, P0 ;  /* 0x00000000003f7886 */ /* 0x000fca0000000100 */
[----:B------:R-:W-:-:S06]  /*1ef0*/  @UP0 UIADD3 UR4, UR44, UR41, URZ ;  /* 0x000000292c040290 */ /* 0x000fcc000fffe03f */
[----:B------:R-:W-:Y:S02]  /*1f00*/  IMAD.U32 R4, RZ, RZ, UR4 ;  /* 0x00000004ff047e24 */ /* 0x000fe4000f8e00ff */
[----:B------:R-:W-:Y:S02]  /*1f10*/  IMAD.U32 R3, RZ, RZ, UR4 ;  /* 0x00000004ff037e24 */ /* 0x000fe4000f8e00ff */
[----:B------:R-:W-:-:S05]  /*1f20*/  @P0 IMAD.WIDE.U32 R4, R4, -0x33333333, RZ ;  /* 0xcccccccd04040825 */ /* 0x000fca00078e00ff */
[----:B------:R-:W-:-:S05]  /*1f30*/  @P0 SHF.R.U32.HI R0, RZ, 0x2, R5 ;  /* 0x00000002ff000819 */ /* 0x000fca0000011605 */
[----:B------:R-:W-:-:S04]  /*1f40*/  @P0 IMAD R0, R0, -0x5, R3 ;  /* 0xfffffffb00000824 */ /* 0x000fc800078e0203 */
[----:B------:R-:W-:-:S04]  /*1f50*/  @P0 IMAD R0, R0, 0x8, R6 ;  /* 0x0000000800000824 */ /* 0x000fc800078e0206 */
[----:B------:R-:W-:-:S05]  /*1f60*/  @P0 VIADD R0, R0, 0x28 ;  /* 0x0000002800000836 */ /* 0x000fca0000000000 */
[----:B------:R-:W-:-:S04]  /*1f70*/  @P0 PRMT R0, R19, 0x654, R0 ;  /* 0x0000065413000816 */ /* 0x000fc80000000000 */
[----:B------:R0:W-:Y:S01]  /*1f80*/  @P0 SYNCS.ARRIVE.TRANS64.RED.A1T0 RZ, [R0+URZ], RZ ;  /* 0x000000ff00ff09a7 */ /* 0x0001e2000810043f */
[----:B------:R-:W-:-:S13]  /*1f90*/  ISETP.GT.U32.AND P0, PT, R18, 0x1, PT ;  /* 0x000000011200780c */ /* 0x000fda0003f04070 */
[----:B0-----:R-:W-:Y:S05]  /*1fa0*/  @P0 BRA `(.L_x_30) ;  /* 0x0000000000040947 */ /* 0x001fea0003800000 */
[----:B------:R-:W-:Y:S01]  /*1fb0*/  BPT.TRAP 0x1 ;  /* 0x000000040000795c */ /* 0x000fe20000300000 */
.L_x_30:
[----:B------:R-:W-:Y:S01]  /*1fc0*/  IMAD R3, R122, 0xc0, RZ ;  /* 0x000000c07a037824 */ /* 0x000fe200078e02ff */
[----:B------:R-:W-:Y:S01]  /*1fd0*/  UIADD3 UR41, UR43, UR41, URZ ;  /* 0x000000292b297290 */ /* 0x000fe2000fffe03f */
[----:B------:R-:W-:Y:S01]  /*1fe0*/  IMAD.SHL.U32 R10, R123, 0x80, RZ ;  /* 0x000000807b0a7824 */ /* 0x000fe200078e00ff */
[----:B------:R-:W-:Y:S01]  /*1ff0*/  ULDC UR7, c[0x0][0x288] ;  /* 0x0000a20000077ab9 */ /* 0x000fe20000000800 */
[----:B------:R-:W-:Y:S01]  /*2000*/  ULDC UR10, c[0x0][0x284] ;  /* 0x0000a100000a7ab9 */ /* 0x000fe20000000800 */
[----:B------:R-:W-:Y:S01]  /*2010*/  UISETP.GT.U32.AND UP0, UPT, UR41, 0x4, UPT ;  /* 0x000000042900788c */ /* 0x000fe2000bf04070 */
[C---:B------:R-:W-:Y:S01]  /*2020*/  ISETP.GE.AND P0, PT, R3.reuse, UR7, PT ;  /* 0x0000000703007c0c */ /* 0x040fe2000bf06270 */
[----:B------:R-:W-:Y:S01]  /*2030*/  UISETP.GE.U32.AND UP1, UPT, UR43, 0x5, UPT ;  /* 0x000000052b00788c */ /* 0x000fe2000bf26070 */
[----:B------:R-:W-:Y:S01]  /*2040*/  SHF.R.S32.HI R11, RZ, 0x1f, R23 ;  /* 0x0000001fff0b7819 */ /* 0x000fe20000011417 */
[----:B------:R-:W-:Y:S01]  /*2050*/  UISETP.LT.U32.AND UP0, UPT, UR43, 0x5, UP0 ;  /* 0x000000052b00788c */ /* 0x000fe20008701070 */
[----:B------:R-:W-:Y:S01]  /*2060*/  ISETP.GE.OR P0, PT, R10, UR10, P0 ;  /* 0x0000000a0a007c0c */ /* 0x000fe20008706670 */
[----:B------:R-:W-:Y:S01]  /*2070*/  UIMAD.WIDE.U32 UR4, UR41, -0x33333333, URZ ;  /* 0xcccccccd290478a5 */ /* 0x000fe2000f8e003f */
[----:B------:R-:W-:Y:S01]  /*2080*/  LOP3.LUT R8, R3, 0x6, R128, 0xf8, !PT ;  /* 0x0000000603087812 */ /* 0x000fe200078ef880 */
[----:B------:R-:W-:Y:S01]  /*2090*/  USEL UR6, URZ, 0x1, !UP0 ;  /* 0x000000013f067887 */ /* 0x000fe2000c000000 */
[----:B------:R-:W-:-:S02]  /*20a0*/  ULDC.64 UR8, c[0x0][0x5d0] ;  /* 0x0001740000087ab9 */ /* 0x000fc40000000a00 */
[----:B------:R-:W-:Y:S01]  /*20b0*/  SHF.R.S32.HI R9, RZ, 0x1f, R8 ;  /* 0x0000001fff097819 */ /* 0x000fe20000011408 */
[----:B------:R-:W-:Y:S01]  /*20c0*/  IMAD R0, R11, UR8, RZ ;  /* 0x000000080b007c24 */ /* 0x000fe2000f8e02ff */
[----:B------:R-:W-:Y:S02]  /*20d0*/  USHF.R.U32.HI UR4, URZ, 0x2, UR5 ;  /* 0x000000023f047899 */ /* 0x000fe40008011605 */
[----:B------:R-:W-:Y:S01]  /*20e0*/  ULOP3.LUT UR40, UR40, UR6, URZ, 0x3c, !UPT ;  /* 0x0000000628287292 */ /* 0x000fe2000f8e3c3f */
[C---:B------:R-:W-:Y:S01]  /*20f0*/  IMAD R7, R23.reuse, UR9, R0 ;  /* 0x0000000917077c24 */ /* 0x040fe2000f8e0200 */
[----:B------:R-:W-:Y:S01]  /*2100*/  UIMAD UR41, UR4, -0x5, UR41 ;  /* 0xfffffffb042978a4 */ /* 0x000fe2000f8e0229 */
[----:B------:R-:W-:Y:S01]  /*2110*/  IMAD.WIDE.U32 R4, R23, UR8, R8 ;  /* 0x0000000817047c25 */ /* 0x000fe2000f8e0008 */
[----:B------:R-:W-:-:S03]  /*2120*/  @UP1 ULOP3.LUT UR40, UR40, 0x1, UR4, 0x78, !UPT ;  /* 0x0000000128281892 */ /* 0x000fc6000f8e7804 */
[----:B------:R-:W-:Y:S02]  /*2130*/  IMAD.IADD R5, R5, 0x1, R7 ;  /* 0x0000000105057824 */ /* 0x000fe400078e0207 */
[----:B------:R-:W-:Y:S01]  /*2140*/  IMAD.MOV.U32 R0, RZ, RZ, -0x1 ;  /* 0xffffffffff007424 */ /* 0x000fe200078e00ff */
[----:B------:R-:W-:Y:S06]  /*2150*/  @P0 BRA `(.L_x_32) ;  /* 0x0000004800ac0947 */ /* 0x000fec0003800000 */
[----:B------:R-:W0:Y:S01]  /*2160*/  LDC.64 R12, c[0x0][0x5c8] ;  /* 0x00017200ff0c7b82 */ /* 0x000e220000000a00 */
[----:B------:R-:W-:Y:S01]  /*2170*/  IMAD.WIDE R14, R123, 0x80, R120 ;  /* 0x000000807b0e7825 */ /* 0x000fe200078e0278 */
[----:B------:R-:W-:Y:S01]  /*2180*/  ULDC.64 UR4, c[0x0][0x5c0] ;  /* 0x0001700000047ab9 */ /* 0x000fe20000000a00 */
[----:B------:R-:W-:Y:S02]  /*2190*/  BSSY B0, `(.L_x_32) ;  /* 0x00004a7000007945 */ /* 0x000fe40003800000 */
[----:B------:R-:W-:Y:S02]  /*21a0*/  IMAD.IADD R123, R131, 0x1, -R10 ;  /* 0x00000001837b7824 */ /* 0x000fe400078e0a0a */
[----:B------:R-:W-:Y:S02]  /*21b0*/  IMAD.IADD R3, R126, 0x1, -R3 ;  /* 0x000000017e037824 */ /* 0x000fe400078e0a03 */
[-C--:B0-----:R-:W-:Y:S02]  /*21c0*/  IMAD R6, R15, R12.reuse, RZ ;  /* 0x0000000c0f067224 */ /* 0x081fe400078e02ff */
[----:B------:R-:W-:-:S04]  /*21d0*/  IMAD.WIDE.U32 R4, R14, R12, R4 ;  /* 0x0000000c0e047225 */ /* 0x000fc800078e0004 */
[----:B------:R-:W-:Y:S01]  /*21e0*/  IMAD R7, R14, R13, R6 ;  /* 0x0000000d0e077224 */ /* 0x000fe200078e0206 */
[----:B------:R-:W-:-:S03]  /*21f0*/  IADD3 R4, P0, R4, UR4, RZ ;  /* 0x0000000404047c10 */ /* 0x000fc6000ff1e0ff */
[----:B------:R-:W-:Y:S01]  /*2200*/  IMAD.IADD R7, R5, 0x1, R7 ;  /* 0x0000000105077824 */ /* 0x000fe200078e0207 */
[----:B------:R-:W-:-:S04]  /*2210*/  LEA R6, P1, R12, R4, 0x3 ;  /* 0x000000040c067211 */ /* 0x000fc800078218ff */
[----:B------:R-:W-:Y:S02]  /*2220*/  IADD3.X R5, R7, UR5, RZ, P0, !PT ;  /* 0x0000000507057c10 */ /* 0x000fe400087fe4ff */
[----:B-----5:R-:W-:Y:S02]  /*2230*/  ISETP.NE.AND P0, PT, R125, RZ, PT ;  /* 0x000000ff7d00720c */ /* 0x020fe40003f05270 */
[----:B------:R-:W-:-:S11]  /*2240*/  LEA.HI.X R7, R12, R5, R13, 0x3, P1 ;  /* 0x000000050c077211 */ /* 0x000fd600008f1c0d */
[----:B------:R-:W-:Y:S05]  /*2250*/  @!P0 BRA `(.L_x_33) ;  /* 0x0000003400e08947 */ /* 0x000fea0003800000 */
[----:B------:R-:W0:Y:S01]  /*2260*/  LDC.64 R134, c[0x0][0x5b0] ;  /* 0x00016c00ff867b82 */ /* 0x000e220000000a00 */
[----:B------:R-:W-:Y:S01]  /*2270*/  ULDC.64 UR4, c[0x0][0x5b8] ;  /* 0x00016e0000047ab9 */ /* 0x000fe20000000a00 */
[----:B------:R-:W-:Y:S01]  /*2280*/  ISETP.GE.AND P1, PT, R123, 0x1, PT ;  /* 0x000000017b00780c */ /* 0x000fe20003f26270 */
[----:B------:R-:W-:Y:S01]  /*2290*/  IMAD R10, R11, UR4, RZ ;  /* 0x000000040b0a7c24 */ /* 0x000fe2000f8e02ff */
[----:B------:R-:W-:Y:S01]  /*22a0*/  BSSY B1, `(.L_x_34) ;  /* 0x000000e000017945 */ /* 0x000fe20003800000 */
[----:B------:R-:W-:Y:S01]  /*22b0*/  IMAD.WIDE.U32 R20, R23, UR4, R8 ;  /* 0x0000000417147c25 */ /* 0x000fe2000f8e0008 */
[----:B------:R-:W-:Y:S02]  /*22c0*/  ISETP.LT.OR P5, PT, R3, 0x1, !P1 ;  /* 0x000000010300780c */ /* 0x000fe40004fa1670 */
[----:B------:R-:W1:Y:S01]  /*22d0*/  LDC.64 R136, c[0x0][0x5a8] ;  /* 0x00016a00ff887b82 */ /* 0x000e620000000a00 */
[----:B------:R-:W-:Y:S02]  /*22e0*/  IMAD R13, R23, UR5, R10 ;  /* 0x00000005170d7c24 */ /* 0x000fe4000f8e020a */
[----:B------:R-:W-:-:S02]  /*22f0*/  IMAD.MOV.U32 R12, RZ, RZ, R20 ;  /* 0x000000ffff0c7224 */ /* 0x000fc400078e0014 */
[----:B------:R-:W-:Y:S02]  /*2300*/  IMAD.IADD R13, R21, 0x1, R13 ;  /* 0x00000001150d7824 */ /* 0x000fe400078e020d */
[-C--:B0-----:R-:W-:Y:S02]  /*2310*/  IMAD R10, R15, R134.reuse, RZ ;  /* 0x000000860f0a7224 */ /* 0x081fe400078e02ff */
[----:B------:R-:W-:-:S04]  /*2320*/  IMAD.WIDE.U32 R8, R14, R134, R12 ;  /* 0x000000860e087225 */ /* 0x000fc800078e000c */
[----:B------:R-:W-:Y:S01]  /*2330*/  IMAD R23, R14, R135, R10 ;  /* 0x000000870e177224 */ /* 0x000fe200078e020a */
[----:B-1----:R-:W-:-:S04]  /*2340*/  IADD3 R8, P0, R8, R136, RZ ;  /* 0x0000008808087210 */ /* 0x002fc80007f1e0ff */
[----:B------:R-:W-:Y:S01]  /*2350*/  IADD3.X R9, R137, R9, R23, P0, !PT ;  /* 0x0000000989097210 */ /* 0x000fe200007fe417 */
[----:B------:R-:W-:Y:S08]  /*2360*/  @P5 BRA `(.L_x_35) ;  /* 0x0000000000045947 */ /* 0x000ff00003800000 */
[----:B------:R0:W5:Y:S02]  /*2370*/  LDG.E.U8 R132, desc[UR38][R8.64] ;  /* 0x0000002608847981 */ /* 0x000164000c1e1100 */
.L_x_35:
[----:B------:R-:W-:Y:S05]  /*2380*/  BSYNC B1 ;  /* 0x0000000000017941 */ /* 0x000fea0003800000 */
.L_x_34:
[----:B-----5:R-:W-:Y:S01]  /*2390*/  LOP3.LUT R15, R132, 0xffff, RZ, 0xc0, !PT ;  /* 0x0000ffff840f7812 */ /* 0x020fe200078ec0ff */
[C---:B------:R-:W-:Y:S01]  /*23a0*/  IMAD.SHL.U32 R10, R134.reuse, 0x8, RZ ;  /* 0x00000008860a7824 */ /* 0x040fe200078e00ff */
[----:B------:R-:W-:Y:S01]  /*23b0*/  ISETP.LT.OR P2, PT, R3, 0x2, !P1 ;  /* 0x000000020300780c */ /* 0x000fe20004f41670 */
[----:B------:R-:W-:Y:S01]  /*23c0*/  BSSY B1, `(.L_x_36) ;  /* 0x000000e000017945 */ /* 0x000fe20003800000 */
[----:B------:R-:W-:Y:S02]  /*23d0*/  PRMT R122, R15, 0x8880, RZ ;  /* 0x000088800f7a7816 */ /* 0x000fe400000000ff */
[----:B------:R-:W-:Y:S02]  /*23e0*/  SHF.L.U64.HI R11, R134, 0x3, R135 ;  /* 0x00000003860b7819 */ /* 0x000fe40000010287 */
[----:B------:R-:W-:Y:S01]  /*23f0*/  ISETP.GE.AND P0, PT, R123, 0x9, PT ;  /* 0x000000097b00780c */ /* 0x000fe20003f06270 */
[----:B------:R-:W-:Y:S02]  /*2400*/  IMAD R15, R122, R125, RZ ;  /* 0x0000007d7a0f7224 */ /* 0x000fe400078e02ff */
[----:B------:R-:W-:-:S04]  /*2410*/  IMAD.WIDE.U32 R10, R14, R134, R10 ;  /* 0x000000860e0a7225 */ /* 0x000fc800078e000a */
[----:B------:R-:W-:Y:S01]  /*2420*/  @!P5 IMAD R21, R24, R124, R15 ;  /* 0x0000007c1815d224 */ /* 0x000fe200078e020f */
[----:B------:R-:W-:Y:S01]  /*2430*/  IADD3 R10, P3, P4, R20, R136, R10 ;  /* 0x00000088140a7210 */ /* 0x000fe20007c7e00a */
[----:B------:R-:W-:-:S03]  /*2440*/  IMAD.IADD R20, R23, 0x1, R11 ;  /* 0x0000000117147824 */ /* 0x000fc600078e020b */
[----:B------:R1:W-:Y:S01]  /*2450*/  @!P5 STG.E.U8 desc[UR38][R4.64], R21 ;  /* 0x000000150400d986 */ /* 0x0003e2000c101126 */
[----:B------:R-:W-:Y:S08]  /*2460*/  @P2 BRA `(.L_x_37) ;  /* 0x00000000000c2947 */ /* 0x000ff00003800000 */
[----:B------:R-:W2:Y:S02]  /*2470*/  LDG.E.U8 R132, desc[UR38][R8.64+0x1] ;  /* 0x0000012608847981 */ /* 0x000ea4000c1e1100 */
[----:B--2---:R-:W-:-:S05]  /*2480*/  PRMT R14, R132, 0x8880, RZ ;  /* 0x00008880840e7816 */ /* 0x004fca00000000ff */
[----:B------:R-:W-:-:S07]  /*2490*/  IMAD R15, R14, R125, RZ ;  /* 0x0000007d0e0f7224 */ /* 0x000fce00078e02ff */
.L_x_37:
[----:B------:R-:W-:Y:S05]  /*24a0*/  BSYNC B1 ;  /* 0x0000000000017941 */ /* 0x000fea0003800000 */
.L_x_36:
[----:B------:R-:W-:Y:S01]  /*24b0*/  ISETP.LT.OR P5, PT, R3, 0x1, !P0 ;  /* 0x000000010300780c */ /* 0x000fe200047a1670 */
[----:B------:R-:W-:Y:S01]  /*24c0*/  @!P2 IMAD R25, R25, R124, R15 ;  /* 0x0000007c1919a224 */ /* 0x000fe200078e020f */
[----:B------:R-:W-:Y:S01]  /*24d0*/  BSSY B1, `(.L_x_38) ;  /* 0x000000a000017945 */ /* 0x000fe20003800000 */
[----:B------:R-:W-:Y:S02]  /*24e0*/  IADD3.X R11, R13, R137, R20, P3, P4 ;  /* 0x000000890d0b7210 */ /* 0x000fe40001fe8414 */
[C---:B------:R-:W-:Y:S01]  /*24f0*/  ISETP.LT.OR P3, PT, R3.reuse, 0x2, !P0 ;  /* 0x000000020300780c */ /* 0x040fe20004761670 */
[----:B------:R2:W-:Y:S01]  /*2500*/  @!P2 STG.E.U8 desc[UR38][R4.64+0x1], R25 ;  /* 0x000001190400a986 */ /* 0x0005e2000c101126 */
[C---:B------:R-:W-:Y:S02]  /*2510*/  ISETP.LT.OR P4, PT, R3.reuse, 0x9, !P1 ;  /* 0x000000090300780c */ /* 0x040fe40004f81670 */
[----:B------:R-:W-:-:S04]  /*2520*/  ISETP.LT.OR P2, PT, R3, 0xa, !P1 ;  /* 0x0000000a0300780c */ /* 0x000fc80004f41670 */
[----:B------:R-:W-:Y:S09]  /*2530*/  @P5 BRA `(.L_x_39) ;  /* 0x00000000000c5947 */ /* 0x000ff20003800000 */
[----:B------:R-:W3:Y:S02]  /*2540*/  LDG.E.U8 R132, desc[UR38][R10.64] ;  /* 0x000000260a847981 */ /* 0x000ee4000c1e1100 */
[----:B---3--:R-:W-:-:S05]  /*2550*/  PRMT R12, R132, 0x8880, RZ ;  /* 0x00008880840c7816 */ /* 0x008fca00000000ff */
[----:B------:R-:W-:-:S07]  /*2560*/  IMAD R15, R12, R125, RZ ;  /* 0x0000007d0c0f7224 */ /* 0x000fce00078e02ff */
.L_x_39:
[----:B------:R-:W-:Y:S05]  /*2570*/  BSYNC B1 ;  /* 0x0000000000017941 */ /* 0x000fea0003800000 */
.L_x_38:
[----:B------:R-:W-:Y:S01]  /*2580*/  @!P5 IMAD R13, R26, R124, R15 ;  /* 0x0000007c1a0dd224 */ /* 0x000fe200078e020f */
[----:B------:R-:W-:Y:S04]  /*2590*/  BSSY B1, `(.L_x_40) ;  /* 0x0000006000017945 */ /* 0x000fe80003800000 */
[----:B------:R3:W-:Y:S01]  /*25a0*/  @!P5 STG.E.U8 desc[UR38][R6.64], R13 ;  /* 0x0000000d0600d986 */ /* 0x0007e2000c101126 */
[----:B------:R-:W-:Y:S05]  /*25b0*/  @P3 BRA `(.L_x_41) ;  /* 0x00000000000c3947 */ /* 0x000fea0003800000 */
[----:B------:R-:W4:Y:S02]  /*25c0*/  LDG.E.U8 R132, desc[UR38][R10.64+0x1] ;  /* 0x000001260a847981 */ /* 0x000f24000c1e1100 */
[----:B----4-:R-:W-:-:S05]  /*25d0*/  PRMT R12, R132, 0x8880, RZ ;  /* 0x00008880840c7816 */ /* 0x010fca00000000ff */
[----:B------:R-:W-:-:S07]  /*25e0*/  IMAD R15, R12, R125, RZ ;  /* 0x0000007d0c0f7224 */ /* 0x000fce00078e02ff */
.L_x_41:
[----:B------:R-:W-:Y:S05]  /*25f0*/  BSYNC B1 ;  /* 0x0000000000017941 */ /* 0x000fea0003800000 */
.L_x_40:
[----:B------:R-:W-:Y:S01]  /*2600*/  @!P3 IMAD R27, R27, R124, R15 ;  /* 0x0000007c1b1bb224 */ /* 0x000fe200078e020f */
[----:B------:R-:W-:Y:S04]  /*2610*/  BSSY B1, `(.L_x_42) ;  /* 0x0000006000017945 */ /* 0x000fe80003800000 */
[----:B------:R4:W-:Y:S01]  /*2620*/  @!P3 STG.E.U8 desc[UR38][R6.64+0x1], R27 ;  /* 0x0000011b0600b986 */ /* 0x0009e2000c101126 */
[----:B------:R-:W-:Y:S05]  /*2630*/  @P4 BRA `(.L_x_43) ;  /* 0x00000000000c4947 */ /* 0x000fea0003800000 */
[----:B------:R-:W5:Y:S02]  /*2640*/  LDG.E.U8 R132, desc[UR38][R8.64+0x8] ;  /* 0x0000082608847981 */ /* 0x000f64000c1e1100 */
[----:B-----5:R-:W-:-:S05]  /*2650*/  PRMT R12, R132, 0x8880, RZ ;  /* 0x00008880840c7816 */ /* 0x020fca00000000ff */
[----:B------:R-:W-:-:S07]  /*2660*/  IMAD R15, R12, R125, RZ ;  /* 0x0000007d0c0f7224 */ /* 0x000fce00078e02ff */
.L_x_43:
[----:B------:R-:W-:Y:S05]  /*2670*/  BSYNC B1 ;  /* 0x0000000000017941 */ /* 0x000fea0003800000 */
.L_x_42:
[----:B---3--:R-:W-:Y:S01]  /*2680*/  @!P4 IMAD R13, R28, R124, R15 ;  /* 0x0000007c1c0dc224 */ /* 0x008fe200078e020f */
[----:B------:R-:W-:Y:S04]  /*2690*/  BSSY B1, `(.L_x_44) ;  /* 0x0000006000017945 */ /* 0x000fe80003800000 */
[----:B------:R3:W-:Y:S01]  /*26a0*/  @!P4 STG.E.U8 desc[UR38][R4.64+0x8], R13 ;  /* 0x0000080d0400c986 */ /* 0x0007e2000c101126 */
[----:B------:R-:W-:Y:S05]  /*26b0*/  @P2 BRA `(.L_x_45) ;  /* 0x00000000000c2947 */ /* 0x000fea0003800000 */
[----:B------:R-:W5:Y:S02]  /*26c0*/  LDG.E.U8 R132, desc[UR38][R8.64+0x9] ;  /* 0x0000092608847981 */ /* 0x000f64000c1e1100 */
[----:B-----5:R-:W-:-:S05]  /*26d0*/  PRMT R12, R132, 0x8880, RZ ;  /* 0x00008880840c7816 */ /* 0x020fca00000000ff */
[----:B------:R-:W-:-:S07]  /*26e0*/  IMAD R15, R12, R125, RZ ;  /* 0x0000007d0c0f7224 */ /* 0x000fce00078e02ff */
.L_x_45:
[----:B------:R-:W-:Y:S05]  /*26f0*/  BSYNC B1 ;  /* 0x0000000000017941 */ /* 0x000fea0003800000 */
.L_x_44:
[----:B------:R-:W-:Y:S01]  /*2700*/  ISETP.LT.OR P4, PT, R3, 0x9, !P0 ;  /* 0x000000090300780c */ /* 0x000fe20004781670 */
[----:B------:R-:W-:Y:S01]  /*2710*/  @!P2 IMAD R29, R29, R124, R15 ;  /* 0x0000007c1d1da224 */ /* 0x000fe200078e020f */
[----:B------:R-:W-:Y:S01]  /*2720*/  BSSY B1, `(.L_x_46) ;  /* 0x0000009000017945 */ /* 0x000fe20003800000 */
[C---:B------:R-:W-:Y:S02]  /*2730*/  ISETP.LT.OR P3, PT, R3.reuse, 0xa, !P0 ;  /* 0x0000000a0300780c */ /* 0x040fe40004761670 */
[C---:B------:R-:W-:Y:S01]  /*2740*/  ISETP.LT.OR P5, PT, R3.reuse, 0x11, !P1 ;  /* 0x000000110300780c */ /* 0x040fe20004fa1670 */
[----:B------:R0:W-:Y:S01]  /*2750*/  @!P2 STG.E.U8 desc[UR38][R4.64+0x9], R29 ;  /* 0x0000091d0400a986 */ /* 0x0001e2000c101126 */
[----:B------:R-:W-:-:S06]  /*2760*/  ISETP.LT.OR P2, PT, R3, 0x12, !P1 ;  /* 0x000000120300780c */ /* 0x000fcc0004f41670 */
[----:B------:R-:W-:Y:S07]  /*2770*/  @P4 BRA `(.L_x_47) ;  /* 0x00000000000c4947 */ /* 0x000fee0003800000 */
[----:B------:R-:W5:Y:S02]  /*2780*/  LDG.E.U8 R132, desc[UR38][R10.64+0x8] ;  /* 0x000008260a847981 */ /* 0x000f64000c1e1100 */
[----:B-----5:R-:W-:-:S05]  /*2790*/  PRMT R12, R132, 0x8880, RZ ;  /* 0x00008880840c7816 */ /* 0x020fca00000000ff */
[----:B------:R-:W-:-:S07]  /*27a0*/  IMAD R15, R12, R125, RZ ;  /* 0x0000007d0c0f7224 */ /* 0x000fce00078e02ff */
.L_x_47:
[----:B------:R-:W-:Y:S05]  /*27b0*/  BSYNC B1 ;  /* 0x0000000000017941 */ /* 0x000fea0003800000 */
.L_x_46:
[----:B---3--:R-:W-:Y:S01]  /*27c0*/  @!P4 IMAD R13, R30, R124, R15 ;  /* 0x0000007c1e0dc224 */ /* 0x008fe200078e020f */
[----:B------:R-:W-:Y:S04]  /*27d0*/  BSSY B1, `(.L_x_48) ;  /* 0x0000006000017945 */ /* 0x000fe80003800000 */
[----:B------:R3:W-:Y:S01]  /*27e0*/  @!P4 STG.E.U8 desc[UR38][R6.64+0x8], R13 ;  /* 0x0000080d0600c986 */ /* 0x0007e2000c101126 */
[----:B------:R-:W-:Y:S05]  /*27f0*/  @P3 BRA `(.L_x_49) ;  /* 0x00000000000c3947 */ /* 0x000fea0003800000 */
[----:B------:R-:W5:Y:S02]  /*2800*/  LDG.E.U8 R132, desc[UR38][R10.64+0x9] ;  /* 0x000009260a847981 */ /* 0x000f64000c1e1100 */
[----:B-----5:R-:W-:-:S05]  /*2810*/  PRMT R12, R132, 0x8880, RZ ;  /* 0x00008880840c7816 */ /* 0x020fca00000000ff */
[----:B------:R-:W-:-:S07]  /*2820*/  IMAD R15, R12, R125, RZ ;  /* 0x0000007d0c0f7224 */ /* 0x000fce00078e02ff */
.L_x_49:
[----:B------:R-:W-:Y:S05]  /*2830*/  BSYNC B1 ;  /* 0x0000000000017941 */ /* 0x000fea0003800000 */
.L_x_48:
[----:B------:R-:W-:Y:S01]  /*2840*/  @!P3 IMAD R31, R31, R124, R15 ;  /* 0x0000007c1f1fb224 */ /* 0x000fe200078e020f */
[----:B------:R-:W-:Y:S04]  /*2850*/  BSSY B1, `(.L_x_50) ;  /* 0x0000006000017945 */ /* 0x000fe80003800000 */
[----:B------:R0:W-:Y:S01]  /*2860*/  @!P3 STG.E.U8 desc[UR38][R6.64+0x9], R31 ;  /* 0x0000091f0600b986 */ /* 0x0001e2000c101126 */
[----:B------:R-:W-:Y:S05]  /*2870*/  @P5 BRA `(.L_x_51) ;  /* 0x00000000000c5947 */ /* 0x000fea0003800000 */
[----:B------:R-:W5:Y:S02]  /*2880*/  LDG.E.U8 R132, desc[UR38][R8.64+0x10] ;  /* 0x0000102608847981 */ /* 0x000f64000c1e1100 */
[----:B-----5:R-:W-:-:S05]  /*2890*/  PRMT R12, R132, 0x8880, RZ ;  /* 0x00008880840c7816 */ /* 0x020fca00000000ff */
[----:B------:R-:W-:-:S07]  /*28a0*/  IMAD R15, R12, R125, RZ ;  /* 0x0000007d0c0f7224 */ /* 0x000fce00078e02ff */
.L_x_51:
[----:B------:R-:W-:Y:S05]  /*28b0*/  BSYNC B1 ;  /* 0x0000000000017941 */ /* 0x000fea0003800000 */
.L_x_50:
[----:B---3--:R-:W-:Y:S01]  /*28c0*/  @!P5 IMAD R13, R32, R124, R15 ;  /* 0x0000007c200dd224 */ /* 0x008fe200078e020f */
[----:B------:R-:W-:Y:S04]  /*28d0*/  BSSY B1, `(.L_x_52) ;  /* 0x0000006000017945 */ /* 0x000fe80003800000 */
[----:B------:R3:W-:Y:S01]  /*28e0*/  @!P5 STG.E.U8 desc[UR38][R4.64+0x10], R13 ;  /* 0x0000100d0400d986 */ /* 0x0007e2000c101126 */
[----:B------:R-:W-:Y:S05]  /*28f0*/  @P2 BRA `(.L_x_53) ;  /* 0x00000000000c2947 */ /* 0x000fea0003800000 */
[----:B------:R-:W5:Y:S02]  /*2900*/  LDG.E.U8 R132, desc[UR38][R8.64+0x11] ;  /* 0x0000112608847981 */ /* 0x000f64000c1e1100 */
[----:B-----5:R-:W-:-:S05]  /*2910*/  PRMT R12, R132, 0x8880, RZ ;  /* 0x00008880840c7816 */ /* 0x020fca00000000ff */
[----:B------:R-:W-:-:S07]  /*2920*/  IMAD R15, R12, R125, RZ ;  /* 0x0000007d0c0f7224 */ /* 0x000fce00078e02ff */
.L_x_53:
[----:B------:R-:W-:Y:S05]  /*2930*/  BSYNC B1 ;  /* 0x0000000000017941 */ /* 0x000fea0003800000 */
.L_x_52:
        /* <DEDUP_REMOVED lines=11> */
.L_x_55:
[----:B------:R-:W-:Y:S05]  /*29f0*/  BSYNC B1 ;  /* 0x0000000000017941 */ /* 0x000fea0003800000 */
.L_x_54:
[----:B---3--:R-:W-:Y:S01]  /*2a00*/  @!P4 IMAD R13, R34, R124, R15 ;  /* 0x0000007c220dc224 */ /* 0x008fe200078e020f */
[----:B------:R-:W-:Y:S04]  /*2a10*/  BSSY B1, `(.L_x_56) ;  /* 0x0000006000017945 */ /* 0x000fe80003800000 */
[----:B------:R3:W-:Y:S01]  /*2a20*/  @!P4 STG.E.U8 desc[UR38][R6.64+0x10], R13 ;  /* 0x0000100d0600c986 */ /* 0x0007e2000c101126 */
[----:B------:R-:W-:Y:S05]  /*2a30*/  @P3 BRA `(.L_x_57) ;  /* 0x00000000000c3947 */ /* 0x000fea0003800000 */
[----:B------:R-:W5:Y:S02]  /*2a40*/  LDG.E.U8 R132, desc[UR38][R10.64+0x11] ;  /* 0x000011260a847981 */ /* 0x000f64000c1e1100 */
[----:B-----5:R-:W-:-:S05]  /*2a50*/  PRMT R12, R132, 0x8880, RZ ;  /* 0x00008880840c7816 */ /* 0x020fca00000000ff */
[----:B------:R-:W-:-:S07]  /*2a60*/  IMAD R15, R12, R125, RZ ;  /* 0x0000007d0c0f7224 */ /* 0x000fce00078e02ff */
.L_x_57:
[----:B------:R-:W-:Y:S05]  /*2a70*/  BSYNC B1 ;  /* 0x0000000000017941 */ /* 0x000fea0003800000 */
.L_x_56:
[----:B------:R-:W-:Y:S01]  /*2a80*/  @!P3 IMAD R35, R35, R124, R15 ;  /* 0x0000007c2323b224 */ /* 0x000fe200078e020f */
[----:B------:R-:W-:Y:S04]  /*2a90*/  BSSY B1, `(.L_x_58) ;  /* 0x0000006000017945 */ /* 0x000fe80003800000 */
[----:B------:R0:W-:Y:S01]  /*2aa0*/  @!P3 STG.E.U8 desc[UR38][R6.64+0x11], R35 ;  /* 0x000011230600b986 */ /* 0x0001e2000c101126 */
[----:B------:R-:W-:Y:S05]  /*2ab0*/  @P5 BRA `(.L_x_59) ;  /* 0x00000000000c5947 */ /* 0x000fea0003800000 */
[----:B------:R-:W5:Y:S02]  /*2ac0*/  LDG.E.U8 R132, desc[UR38][R8.64+0x18] ;  /* 0x0000182608847981 */ /* 0x000f64000c1e1100 */
[----:B-----5:R-:W-:-:S05]  /*2ad0*/  PRMT R12, R132, 0x8880, RZ ;  /* 0x00008880840c7816 */ /* 0x020fca00000000ff */
[----:B------:R-:W-:-:S07]  /*2ae0*/  IMAD R15, R12, R125, RZ ;  /* 0x0000007d0c0f7224 */ /* 0x000fce00078e02ff */
.L_x_59:
[----:B------:R-:W-:Y:S05]  /*2af0*/  BSYNC B1 ;  /* 0x0000000000017941 */ /* 0x000fea0003800000 */
.L_x_58:
[----:B---3--:R-:W-:Y:S01]  /*2b00*/  @!P5 IMAD R13, R36, R124, R15 ;  /* 0x0000007c240dd224 */ /* 0x008fe200078e020f */
[----:B------:R-:W-:Y:S04]  /*2b10*/  BSSY B1, `(.L_x_60) ;  /* 0x0000006000017945 */ /* 0x000fe80003800000 */
[----:B------:R3:W-:Y:S01]  /*2b20*/  @!P5 STG.E.U8 desc[UR38][R4.64+0x18], R13 ;  /* 0x0000180d0400d986 */ /* 0x0007e2000c101126 */
[----:B------:R-:W-:Y:S05]  /*2b30*/  @P2 BRA `(.L_x_61) ;  /* 0x00000000000c2947 */ /* 0x000fea0003800000 */
[----:B------:R-:W5:Y:S02]  /*2b40*/  LDG.E.U8 R132, desc[UR38][R8.64+0x19] ;  /* 0x0000192608847981 */ /* 0x000f64000c1e1100 */
[----:B-----5:R-:W-:-:S05]  /*2b50*/  PRMT R12, R132, 0x8880, RZ ;  /* 0x00008880840c7816 */ /* 0x020fca00000000ff */
[----:B------:R-:W-:-:S07]  /*2b60*/  IMAD R15, R12, R125, RZ ;  /* 0x0000007d0c0f7224 */ /* 0x000fce00078e02ff */
.L_x_61:
[----:B------:R-:W-:Y:S05]  /*2b70*/  BSYNC B1 ;  /* 0x0000000000017941 */ /* 0x000fea0003800000 */
.L_x_60:
        /* <DEDUP_REMOVED lines=11> */
.L_x_63:
[----:B------:R-:W-:Y:S05]  /*2c30*/  BSYNC B1 ;  /* 0x0000000000017941 */ /* 0x000fea0003800000 */
.L_x_62:
[----:B---3--:R-:W-:Y:S01]  /*2c40*/  @!P4 IMAD R13, R38, R124, R15 ;  /* 0x0000007c260dc224 */ /* 0x008fe200078e020f */
[----:B------:R-:W-:Y:S04]  /*2c50*/  BSSY B1, `(.L_x_64) ;  /* 0x0000006000017945 */ /* 0x000fe80003800000 */
[----:B------:R3:W-:Y:S01]  /*2c60*/  @!P4 STG.E.U8 desc[UR38][R6.64+0x18], R13 ;  /* 0x0000180d0600c986 */ /* 0x0007e2000c101126 */
[----:B------:R-:W-:Y:S05]  /*2c70*/  @P3 BRA `(.L_x_65) ;  /* 0x00000000000c3947 */ /* 0x000fea0003800000 */
[----:B------:R-:W5:Y:S02]  /*2c80*/  LDG.E.U8 R132, desc[UR38][R10.64+0x19] ;  /* 0x000019260a847981 */ /* 0x000f64000c1e1100 */
[----:B-----5:R-:W-:-:S05]  /*2c90*/  PRMT R12, R132, 0x8880, RZ ;  /* 0x00008880840c7816 */ /* 0x020fca00000000ff */
[----:B------:R-:W-:-:S07]  /*2ca0*/  IMAD R15, R12, R125, RZ ;  /* 0x0000007d0c0f7224 */ /* 0x000fce00078e02ff */
.L_x_65:
[----:B------:R-:W-:Y:S05]  /*2cb0*/  BSYNC B1 ;  /* 0x0000000000017941 */ /* 0x000fea0003800000 */
.L_x_64:
[----:B------:R-:W-:Y:S01]  /*2cc0*/  @!P3 IMAD R39, R39, R124, R15 ;  /* 0x0000007c2727b224 */ /* 0x000fe200078e020f */
[----:B------:R-:W-:Y:S04]  /*2cd0*/  BSSY B1, `(.L_x_66) ;  /* 0x0000006000017945 */ /* 0x000fe80003800000 */
[----:B------:R0:W-:Y:S01]  /*2ce0*/  @!P3 STG.E.U8 desc[UR38][R6.64+0x19], R39 ;  /* 0x000019270600b986 */ /* 0x0001e2000c101126 */
[----:B------:R-:W-:Y:S05]  /*2cf0*/  @P5 BRA `(.L_x_67) ;  /* 0x00000000000c5947 */ /* 0x000fea0003800000 */
[----:B------:R-:W5:Y:S02]  /*2d00*/  LDG.E.U8 R132, desc[UR38][R8.64+0x20] ;  /* 0x0000202608847981 */ /* 0x000f64000c1e1100 */
[----:B-----5:R-:W-:-:S05]  /*2d10*/  PRMT R12, R132, 0x8880, RZ ;  /* 0x00008880840c7816 */ /* 0x020fca00000000ff */
[----:B------:R-:W-:-:S07]  /*2d20*/  IMAD R15, R12, R125, RZ ;  /* 0x0000007d0c0f7224 */ /* 0x000fce00078e02ff */
.L_x_67:
[----:B------:R-:W-:Y:S05]  /*2d30*/  BSYNC B1 ;  /* 0x0000000000017941 */ /* 0x000fea0003800000 */
.L_x_66:
[----:B---3--:R-:W-:Y:S01]  /*2d40*/  @!P5 IMAD R13, R40, R124, R15 ;  /* 0x0000007c280dd224 */ /* 0x008fe200078e020f */
[----:B------:R-:W-:Y:S04]  /*2d50*/  BSSY B1, `(.L_x_68) ;  /* 0x0000006000017945 */ /* 0x000fe80003800000 */
[----:B------:R3:W-:Y:S01]  /*2d60*/  @!P5 STG.E.U8 desc[UR38][R4.64+0x20], R13 ;  /* 0x0000200d0400d986 */ /* 0x0007e2000c101126 */
[----:B------:R-:W-:Y:S05]  /*2d70*/  @P2 BRA `(.L_x_69) ;  /* 0x00000000000c2947 */ /* 0x000fea0003800000 */
[----:B------:R-:W5:Y:S02]  /*2d80*/  LDG.E.U8 R132, desc[UR38][R8.64+0x21] ;  /* 0x0000212608847981 */ /* 0x000f64000c1e1100 */
[----:B-----5:R-:W-:-:S05]  /*2d90*/  PRMT R12, R132, 0x8880, RZ ;  /* 0x00008880840c7816 */ /* 0x020fca00000000ff */
[----:B------:R-:W-:-:S07]  /*2da0*/  IMAD R15, R12, R125, RZ ;  /* 0x0000007d0c0f7224 */ /* 0x000fce00078e02ff */
.L_x_69:
[----:B------:R-:W-:Y:S05]  /*2db0*/  BSYNC B1 ;  /* 0x0000000000017941 */ /* 0x000fea0003800000 */
.L_x_68:
        /* <DEDUP_REMOVED lines=11> */
.L_x_71:
[----:B------:R-:W-:Y:S05]  /*2e70*/  BSYNC B1 ;  /* 0x0000000000017941 */ /* 0x000fea0003800000 */
.L_x_70:
[----:B---3--:R-:W-:Y:S01]  /*2e80*/  @!P4 IMAD R13, R42, R124, R15 ;  /* 0x0000007c2a0dc224 */ /* 0x008fe200078e020f */
[----:B------:R-:W-:Y:S04]  /*2e90*/  BSSY B1, `(.L_x_72) ;  /* 0x0000006000017945 */ /* 0x000fe80003800000 */
[----:B------:R3:W-:Y:S01]  /*2ea0*/  @!P4 STG.E.U8 desc[UR38][R6.64+0x20], R13 ;  /* 0x0000200d0600c986 */ /* 0x0007e2000c101126 */
[----:B------:R-:W-:Y:S05]  /*2eb0*/  @P3 BRA `(.L_x_73) ;  /* 0x00000000000c3947 */ /* 0x000fea0003800000 */
[----:B------:R-:W5:Y:S02]  /*2ec0*/  LDG.E.U8 R132, desc[UR38][R10.64+0x21] ;  /* 0x000021260a847981 */ /* 0x000f64000c1e1100 */
[----:B-----5:R-:W-:-:S05]  /*2ed0*/  PRMT R12, R132, 0x8880, RZ ;  /* 0x00008880840c7816 */ /* 0x020fca00000000ff */
[----:B------:R-:W-:-:S07]  /*2ee0*/  IMAD R15, R12, R125, RZ ;  /* 0x0000007d0c0f7224 */ /* 0x000fce00078e02ff */
.L_x_73:
[----:B------:R-:W-:Y:S05]  /*2ef0*/  BSYNC B1 ;  /* 0x0000000000017941 */ /* 0x000fea0003800000 */
.L_x_72:
[----:B------:R-:W-:Y:S01]  /*2f00*/  @!P3 IMAD R43, R43, R124, R15 ;  /* 0x0000007c2b2bb224 */ /* 0x000fe200078e020f */
[----:B------:R-:W-:Y:S04]  /*2f10*/  BSSY B1, `(.L_x_74) ;  /* 0x0000006000017945 */ /* 0x000fe80003800000 */
[----:B------:R0:W-:Y:S01]  /*2f20*/  @!P3 STG.E.U8 desc[UR38][R6.64+0x21], R43 ;  /* 0x0000212b0600b986 */ /* 0x0001e2000c101126 */
[----:B------:R-:W-:Y:S05]  /*2f30*/  @P5 BRA `(.L_x_75) ;  /* 0x00000000000c5947 */ /* 0x000fea0003800000 */
[----:B------:R-:W5:Y:S02]  /*2f40*/  LDG.E.U8 R132, desc[UR38][R8.64+0x28] ;  /* 0x0000282608847981 */ /* 0x000f64000c1e1100 */
[----:B-----5:R-:W-:-:S05]  /*2f50*/  PRMT R12, R132, 0x8880, RZ ;  /* 0x00008880840c7816 */ /* 0x020fca00000000ff */
[----:B------:R-:W-:-:S07]  /*2f60*/  IMAD R15, R12, R125, RZ ;  /* 0x0000007d0c0f7224 */ /* 0x000fce00078e02ff */
.L_x_75:
[----:B------:R-:W-:Y:S05]  /*2f70*/  BSYNC B1 ;  /* 0x0000000000017941 */ /* 0x000fea0003800000 */
.L_x_74:
[----:B---3--:R-:W-:Y:S01]  /*2f80*/  @!P5 IMAD R13, R44, R124, R15 ;  /* 0x0000007c2c0dd224 */ /* 0x008fe200078e020f */
[----:B------:R-:W-:Y:S04]  /*2f90*/  BSSY B1, `(.L_x_76) ;  /* 0x0000006000017945 */ /* 0x000fe80003800000 */
[----:B------:R3:W-:Y:S01]  /*2fa0*/  @!P5 STG.E.U8 desc[UR38][R4.64+0x28], R13 ;  /* 0x0000280d0400d986 */ /* 0x0007e2000c101126 */
[----:B------:R-:W-:Y:S05]  /*2fb0*/  @P2 BRA `(.L_x_77) ;  /* 0x00000000000c2947 */ /* 0x000fea0003800000 */
[----:B------:R-:W5:Y:S02]  /*2fc0*/  LDG.E.U8 R132, desc[UR38][R8.64+0x29] ;  /* 0x0000292608847981 */ /* 0x000f64000c1e1100 */
[----:B-----5:R-:W-:-:S05]  /*2fd0*/  PRMT R12, R132, 0x8880, RZ ;  /* 0x00008880840c7816 */ /* 0x020fca00000000ff */
[----:B------:R-:W-:-:S07]  /*2fe0*/  IMAD R15, R12, R125, RZ ;  /* 0x0000007d0c0f7224 */ /* 0x000fce00078e02ff */
.L_x_77:
[----:B------:R-:W-:Y:S05]  /*2ff0*/  BSYNC B1 ;  /* 0x0000000000017941 */ /* 0x000fea0003800000 */
.L_x_76:
        /* <DEDUP_REMOVED lines=11> */
.L_x_79:
[----:B------:R-:W-:Y:S05]  /*30b0*/  BSYNC B1 ;  /* 0x0000000000017941 */ /* 0x000fea0003800000 */
.L_x_78:
[----:B---3--:R-:W-:Y:S01]  /*30c0*/  @!P4 IMAD R13, R46, R124, R15 ;  /* 0x0000007c2e0dc224 */ /* 0x008fe200078e020f */
[----:B------:R-:W-:Y:S04]  /*30d0*/  BSSY B1, `(.L_x_80) ;  /* 0x0000006000017945 */ /* 0x000fe80003800000 */
[----:B------:R3:W-:Y:S01]  /*30e0*/  @!P4 STG.E.U8 desc[UR38][R6.64+0x28], R13 ;  /* 0x0000280d0600c986 */ /* 0x0007e2000c101126 */
[----:B------:R-:W-:Y:S05]  /*30f0*/  @P3 BRA `(.L_x_81) ;  /* 0x00000000000c3947 */ /* 0x000fea0003800000 */
[----:B------:R-:W5:Y:S02]  /*3100*/  LDG.E.U8 R132, desc[UR38][R10.64+0x29] ;  /* 0x000029260a847981 */ /* 0x000f64000c1e1100 */
[----:B-----5:R-:W-:-:S05]  /*3110*/  PRMT R12, R132, 0x8880, RZ ;  /* 0x00008880840c7816 */ /* 0x020fca00000000ff */
[----:B------:R-:W-:-:S07]  /*3120*/  IMAD R15, R12, R125, RZ ;  /* 0x0000007d0c0f7224 */ /* 0x000fce00078e02ff */
.L_x_81:
[----:B------:R-:W-:Y:S05]  /*3130*/  BSYNC B1 ;  /* 0x0000000000017941 */ /* 0x000fea0003800000 */
.L_x_80:
[----:B------:R-:W-:Y:S01]  /*3140*/  @!P3 IMAD R47, R47, R124, R15 ;  /* 0x0000007c2f2fb224 */ /* 0x000fe200078e020f */
[----:B------:R-:W-:Y:S04]  /*3150*/  BSSY B1, `(.L_x_82) ;  /* 0x0000006000017945 */ /* 0x000fe80003800000 */
[----:B------:R0:W-:Y:S01]  /*3160*/  @!P3 STG.E.U8 desc[UR38][R6.64+0x29], R47 ;  /* 0x0000292f0600b986 */ /* 0x0001e2000c101126 */
[----:B------:R-:W-:Y:S05]  /*3170*/  @P5 BRA `(.L_x_83) ;  /* 0x00000000000c5947 */ /* 0x000fea0003800000 */
[----:B------:R-:W5:Y:S02]  /*3180*/  LDG.E.U8 R132, desc[UR38][R8.64+0x30] ;  /* 0x0000302608847981 */ /* 0x000f64000c1e1100 */
[----:B-----5:R-:W-:-:S05]  /*3190*/  PRMT R12, R132, 0x8880, RZ ;  /* 0x00008880840c7816 */ /* 0x020fca00000000ff */
[----:B------:R-:W-:-:S07]  /*31a0*/  IMAD R15, R12, R125, RZ ;  /* 0x0000007d0c0f7224 */ /* 0x000fce00078e02ff */
.L_x_83:
[----:B------:R-:W-:Y:S05]  /*31b0*/  BSYNC B1 ;  /* 0x0000000000017941 */ /* 0x000fea0003800000 */
.L_x_82:
[----:B---3--:R-:W-:Y:S01]  /*31c0*/  @!P5 IMAD R13, R48, R124, R15 ;  /* 0x0000007c300dd224 */ /* 0x008fe200078e020f */
[----:B------:R-:W-:Y:S04]  /*31d0*/  BSSY B1, `(.L_x_84) ;  /* 0x0000006000017945 */ /* 0x000fe80003800000 */
[----:B------:R3:W-:Y:S01]  /*31e0*/  @!P5 STG.E.U8 desc[UR38][R4.64+0x30], R13 ;  /* 0x0000300d0400d986 */ /* 0x0007e2000c101126 */
[----:B------:R-:W-:Y:S05]  /*31f0*/  @P2 BRA `(.L_x_85) ;  /* 0x00000000000c2947 */ /* 0x000fea0003800000 */
[----:B------:R-:W5:Y:S02]  /*3200*/  LDG.E.U8 R132, desc[UR38][R8.64+0x31] ;  /* 0x0000312608847981 */ /* 0x000f64000c1e1100 */
[----:B-----5:R-:W-:-:S05]  /*3210*/  PRMT R12, R132, 0x8880, RZ ;  /* 0x00008880840c7816 */ /* 0x020fca00000000ff */
[----:B------:R-:W-:-:S07]  /*3220*/  IMAD R15, R12, R125, RZ ;  /* 0x0000007d0c0f7224 */ /* 0x000fce00078e02ff */
.L_x_85:
[----:B------:R-:W-:Y:S05]  /*3230*/  BSYNC B1 ;  /* 0x0000000000017941 */ /* 0x000fea0003800000 */
.L_x_84:
        /* <DEDUP_REMOVED lines=11> */
.L_x_87:
[----:B------:R-:W-:Y:S05]  /*32f0*/  BSYNC B1 ;  /* 0x0000000000017941 */ /* 0x000fea0003800000 */
.L_x_86:
[----:B---3--:R-:W-:Y:S01]  /*3300*/  @!P4 IMAD R13, R50, R124, R15 ;  /* 0x0000007c320dc224 */ /* 0x008fe200078e020f */
[----:B------:R-:W-:Y:S04]  /*3310*/  BSSY B1, `(.L_x_88) ;  /* 0x0000006000017945 */ /* 0x000fe80003800000 */
[----:B------:R3:W-:Y:S01]  /*3320*/  @!P4 STG.E.U8 desc[UR38][R6.64+0x30], R13 ;  /* 0x0000300d0600c986 */ /* 0x0007e2000c101126 */
[----:B------:R-:W-:Y:S05]  /*3330*/  @P3 BRA `(.L_x_89) ;  /* 0x00000000000c3947 */ /* 0x000fea0003800000 */
[----:B------:R-:W5:Y:S02]  /*3340*/  LDG.E.U8 R132, desc[UR38][R10.64+0x31] ;  /* 0x000031260a847981 */ /* 0x000f64000c1e1100 */
[----:B-----5:R-:W-:-:S05]  /*3350*/  PRMT R12, R132, 0x8880, RZ ;  /* 0x00008880840c7816 */ /* 0x020fca00000000ff */
[----:B------:R-:W-:-:S07]  /*3360*/  IMAD R15, R12, R125, RZ ;  /* 0x0000007d0c0f7224 */ /* 0x000fce00078e02ff */
.L_x_89:
[----:B------:R-:W-:Y:S05]  /*3370*/  BSYNC B1 ;  /* 0x0000000000017941 */ /* 0x000fea0003800000 */
.L_x_88:
[----:B------:R-:W-:Y:S01]  /*3380*/  @!P3 IMAD R51, R51, R124, R15 ;  /* 0x0000007c3333b224 */ /* 0x000fe200078e020f */
[----:B------:R-:W-:Y:S04]  /*3390*/  BSSY B1, `(.L_x_90) ;  /* 0x0000006000017945 */ /* 0x000fe80003800000 */
[----:B------:R0:W-:Y:S01]  /*33a0*/  @!P3 STG.E.U8 desc[UR38][R6.64+0x31], R51 ;  /* 0x000031330600b986 */ /* 0x0001e2000c101126 */
[----:B------:R-:W-:Y:S05]  /*33b0*/  @P5 BRA `(.L_x_91) ;  /* 0x00000000000c5947 */ /* 0x000fea0003800000 */
[----:B------:R-:W5:Y:S02]  /*33c0*/  LDG.E.U8 R132, desc[UR38][R8.64+0x38] ;  /* 0x0000382608847981 */ /* 0x000f64000c1e1100 */
[----:B-----5:R-:W-:-:S05]  /*33d0*/  PRMT R12, R132, 0x8880, RZ ;  /* 0x00008880840c7816 */ /* 0x020fca00000000ff */
[----:B------:R-:W-:-:S07]  /*33e0*/  IMAD R15, R12, R125, RZ ;  /* 0x0000007d0c0f7224 */ /* 0x000fce00078e02ff */
.L_x_91:
[----:B------:R-:W-:Y:S05]  /*33f0*/  BSYNC B1 ;  /* 0x0000000000017941 */ /* 0x000fea0003800000 */
.L_x_90:
[----:B---3--:R-:W-:Y:S01]  /*3400*/  @!P5 IMAD R13, R52, R124, R15 ;  /* 0x0000007c340dd224 */ /* 0x008fe200078e020f */
[----:B------:R-:W-:Y:S04]  /*3410*/  BSSY B1, `(.L_x_92) ;  /* 0x0000006000017945 */ /* 0x000fe80003800000 */
[----:B------:R3:W-:Y:S01]  /*3420*/  @!P5 STG.E.U8 desc[UR38][R4.64+0x38], R13 ;  /* 0x0000380d0400d986 */ /* 0x0007e2000c101126 */
[----:B------:R-:W-:Y:S05]  /*3430*/  @P2 BRA `(.L_x_93) ;  /* 0x00000000000c2947 */ /* 0x000fea0003800000 */
[----:B------:R-:W5:Y:S02]  /*3440*/  LDG.E.U8 R132, desc[UR38][R8.64+0x39] ;  /* 0x0000392608847981 */ /* 0x000f64000c1e1100 */
[----:B-----5:R-:W-:-:S05]  /*3450*/  PRMT R12, R132, 0x8880, RZ ;  /* 0x00008880840c7816 */ /* 0x020fca00000000ff */
[----:B------:R-:W-:-:S07]  /*3460*/  IMAD R15, R12, R125, RZ ;  /* 0x0000007d0c0f7224 */ /* 0x000fce00078e02ff */
.L_x_93:
[----:B------:R-:W-:Y:S05]  /*3470*/  BSYNC B1 ;  /* 0x0000000000017941 */ /* 0x000fea0003800000 */
.L_x_92:
        /* <DEDUP_REMOVED lines=11> */
.L_x_95:
[----:B------:R-:W-:Y:S05]  /*3530*/  BSYNC B1 ;  /* 0x0000000000017941 */ /* 0x000fea0003800000 */
.L_x_94:
[----:B---3--:R-:W-:Y:S01]  /*3540*/  @!P4 IMAD R13, R54, R124, R15 ;  /* 0x0000007c360dc224 */ /* 0x008fe200078e020f */
[----:B------:R-:W-:Y:S04]  /*3550*/  BSSY B1, `(.L_x_96) ;  /* 0x0000006000017945 */ /* 0x000fe80003800000 */
[----:B------:R3:W-:Y:S01]  /*3560*/  @!P4 STG.E.U8 desc[UR38][R6.64+0x38], R13 ;  /* 0x0000380d0600c986 */ /* 0x0007e2000c101126 */
[----:B------:R-:W-:Y:S05]  /*3570*/  @P3 BRA `(.L_x_97) ;  /* 0x00000000000c3947 */ /* 0x000fea0003800000 */
[----:B------:R-:W5:Y:S02]  /*3580*/  LDG.E.U8 R132, desc[UR38][R10.64+0x39] ;  /* 0x000039260a847981 */ /* 0x000f64000c1e1100 */
[----:B-----5:R-:W-:-:S05]  /*3590*/  PRMT R12, R132, 0x8880, RZ ;  /* 0x00008880840c7816 */ /* 0x020fca00000000ff */
[----:B------:R-:W-:-:S07]  /*35a0*/  IMAD R15, R12, R125, RZ ;  /* 0x0000007d0c0f7224 */ /* 0x000fce00078e02ff */
.L_x_97:
[----:B------:R-:W-:Y:S05]  /*35b0*/  BSYNC B1 ;  /* 0x0000000000017941 */ /* 0x000fea0003800000 */
.L_x_96:
[----:B------:R-:W-:Y:S01]  /*35c0*/  @!P3 IMAD R55, R55, R124, R15 ;  /* 0x0000007c3737b224 */ /* 0x000fe200078e020f */
[----:B------:R-:W-:Y:S04]  /*35d0*/  BSSY B1, `(.L_x_98) ;  /* 0x0000006000017945 */ /* 0x000fe80003800000 */
[----:B------:R0:W-:Y:S01]  /*35e0*/  @!P3 STG.E.U8 desc[UR38][R6.64+0x39], R55 ;  /* 0x000039370600b986 */ /* 0x0001e2000c101126 */
[----:B------:R-:W-:Y:S05]  /*35f0*/  @P5 BRA `(.L_x_99) ;  /* 0x00000000000c5947 */ /* 0x000fea0003800000 */
[----:B------:R-:W5:Y:S02]  /*3600*/  LDG.E.U8 R132, desc[UR38][R8.64+0x40] ;  /* 0x0000402608847981 */ /* 0x000f64000c1e1100 */
[----:B-----5:R-:W-:-:S05]  /*3610*/  PRMT R12, R132, 0x8880, RZ ;  /* 0x00008880840c7816 */ /* 0x020fca00000000ff */
[----:B------:R-:W-:-:S07]  /*3620*/  IMAD R15, R12, R125, RZ ;  /* 0x0000007d0c0f7224 */ /* 0x000fce00078e02ff */
.L_x_99:
[----:B------:R-:W-:Y:S05]  /*3630*/  BSYNC B1 ;  /* 0x0000000000017941 */ /* 0x000fea0003800000 */
.L_x_98:
[----:B---3--:R-:W-:Y:S01]  /*3640*/  @!P5 IMAD R13, R56, R124, R15 ;  /* 0x0000007c380dd224 */ /* 0x008fe200078e020f */
[----:B------:R-:W-:Y:S04]  /*3650*/  BSSY B1, `(.L_x_100) ;  /* 0x0000006000017945 */ /* 0x000fe80003800000 */
[----:B------:R3:W-:Y:S01]  /*3660*/  @!P5 STG.E.U8 desc[UR38][R4.64+0x40], R13 ;  /* 0x0000400d0400d986 */ /* 0x0007e2000c101126 */
[----:B------:R-:W-:Y:S05]  /*3670*/  @P2 BRA `(.L_x_101) ;  /* 0x00000000000c2947 */ /* 0x000fea0003800000 */
[----:B------:R-:W5:Y:S02]  /*3680*/  LDG.E.U8 R132, desc[UR38][R8.64+0x41] ;  /* 0x0000412608847981 */ /* 0x000f64000c1e1100 */
[----:B-----5:R-:W-:-:S05]  /*3690*/  PRMT R12, R132, 0x8880, RZ ;  /* 0x00008880840c7816 */ /* 0x020fca00000000ff */
[----:B------:R-:W-:-:S07]  /*36a0*/  IMAD R15, R12, R125, RZ ;  /* 0x0000007d0c0f7224 */ /* 0x000fce00078e02ff */
.L_x_101:
[----:B------:R-:W-:Y:S05]  /*36b0*/  BSYNC B1 ;  /* 0x0000000000017941 */ /* 0x000fea0003800000 */
.L_x_100:
        /* <DEDUP_REMOVED lines=11> */
.L_x_103:
[----:B------:R-:W-:Y:S05]  /*3770*/  BSYNC B1 ;  /* 0x0000000000017941 */ /* 0x000fea0003800000 */
.L_x_102:
[----:B---3--:R-:W-:Y:S01]  /*3780*/  @!P4 IMAD R13, R58, R124, R15 ;  /* 0x0000007c3a0dc224 */ /* 0x008fe200078e020f */
[----:B------:R-:W-:Y:S04]  /*3790*/  BSSY B1, `(.L_x_104) ;  /* 0x0000006000017945 */ /* 0x000fe80003800000 */
[----:B------:R3:W-:Y:S01]  /*37a0*/  @!P4 STG.E.U8 desc[UR38][R6.64+0x40], R13 ;  /* 0x0000400d0600c986 */ /* 0x0007e2000c101126 */
[----:B------:R-:W-:Y:S05]  /*37b0*/  @P3 BRA `(.L_x_105) ;  /* 0x00000000000c3947 */ /* 0x000fea0003800000 */
[----:B------:R-:W5:Y:S02]  /*37c0*/  LDG.E.U8 R132, desc[UR38][R10.64+0x41] ;  /* 0x000041260a847981 */ /* 0x000f64000c1e1100 */
[----:B-----5:R-:W-:-:S05]  /*37d0*/  PRMT R12, R132, 0x8880, RZ ;  /* 0x00008880840c7816 */ /* 0x020fca00000000ff */
[----:B------:R-:W-:-:S07]  /*37e0*/  IMAD R15, R12, R125, RZ ;  /* 0x0000007d0c0f7224 */ /* 0x000fce00078e02ff */
.L_x_105:
[----:B------:R-:W-:Y:S05]  /*37f0*/  BSYNC B1 ;  /* 0x0000000000017941 */ /* 0x000fea0003800000 */
.L_x_104:
[----:B------:R-:W-:Y:S01]  /*3800*/  @!P3 IMAD R59, R59, R124, R15 ;  /* 0x0000007c3b3bb224 */ /* 0x000fe200078e020f */
[----:B------:R-:W-:Y:S04]  /*3810*/  BSSY B1, `(.L_x_106) ;  /* 0x0000006000017945 */ /* 0x000fe80003800000 */
[----:B------:R0:W-:Y:S01]  /*3820*/  @!P3 STG.E.U8 desc[UR38][R6.64+0x41], R59 ;  /* 0x0000413b0600b986 */ /* 0x0001e2000c101126 */
[----:B------:R-:W-:Y:S05]  /*3830*/  @P5 BRA `(.L_x_107) ;  /* 0x00000000000c5947 */ /* 0x000fea0003800000 */
[----:B------:R-:W5:Y:S02]  /*3840*/  LDG.E.U8 R132, desc[UR38][R8.64+0x48] ;  /* 0x0000482608847981 */ /* 0x000f64000c1e1100 */
[----:B-----5:R-:W-:-:S05]  /*3850*/  PRMT R12, R132, 0x8880, RZ ;  /* 0x00008880840c7816 */ /* 0x020fca00000000ff */
[----:B------:R-:W-:-:S07]  /*3860*/  IMAD R15, R12, R125, RZ ;  /* 0x0000007d0c0f7224 */ /* 0x000fce00078e02ff */
.L_x_107:
[----:B------:R-:W-:Y:S05]  /*3870*/  BSYNC B1 ;  /* 0x0000000000017941 */ /* 0x000fea0003800000 */
.L_x_106:
[----:B---3--:R-:W-:Y:S01]  /*3880*/  @!P5 IMAD R13, R60, R124, R15 ;  /* 0x0000007c3c0dd224 */ /* 0x008fe200078e020f */
[----:B------:R-:W-:Y:S04]  /*3890*/  BSSY B1, `(.L_x_108) ;  /* 0x0000006000017945 */ /* 0x000fe80003800000 */
[----:B------:R3:W-:Y:S01]  /*38a0*/  @!P5 STG.E.U8 desc[UR38][R4.64+0x48], R13 ;  /* 0x0000480d0400d986 */ /* 0x0007e2000c101126 */
[----:B------:R-:W-:Y:S05]  /*38b0*/  @P2 BRA `(.L_x_109) ;  /* 0x00000000000c2947 */ /* 0x000fea0003800000 */
[----:B------:R-:W5:Y:S02]  /*38c0*/  LDG.E.U8 R132, desc[UR38][R8.64+0x49] ;  /* 0x0000492608847981 */ /* 0x000f64000c1e1100 */
[----:B-----5:R-:W-:-:S05]  /*38d0*/  PRMT R12, R132, 0x8880, RZ ;  /* 0x00008880840c7816 */ /* 0x020fca00000000ff */
[----:B------:R-:W-:-:S07]  /*38e0*/  IMAD R15, R12, R125, RZ ;  /* 0x0000007d0c0f7224 */ /* 0x000fce00078e02ff */
.L_x_109:
[----:B------:R-:W-:Y:S05]  /*38f0*/  BSYNC B1 ;  /* 0x0000000000017941 */ /* 0x000fea0003800000 */
.L_x_108:
        /* <DEDUP_REMOVED lines=11> */
.L_x_111:
[----:B------:R-:W-:Y:S05]  /*39b0*/  BSYNC B1 ;  /* 0x0000000000017941 */ /* 0x000fea0003800000 */
.L_x_110:
[----:B---3--:R-:W-:Y:S01]  /*39c0*/  @!P4 IMAD R13, R62, R124, R15 ;  /* 0x0000007c3e0dc224 */ /* 0x008fe200078e020f */
[----:B------:R-:W-:Y:S04]  /*39d0*/  BSSY B1, `(.L_x_112) ;  /* 0x0000006000017945 */ /* 0x000fe80003800000 */
[----:B------:R3:W-:Y:S01]  /*39e0*/  @!P4 STG.E.U8 desc[UR38][R6.64+0x48], R13 ;  /* 0x0000480d0600c986 */ /* 0x0007e2000c101126 */
[----:B------:R-:W-:Y:S05]  /*39f0*/  @P3 BRA `(.L_x_113) ;  /* 0x00000000000c3947 */ /* 0x000fea0003800000 */
[----:B------:R-:W5:Y:S02]  /*3a00*/  LDG.E.U8 R132, desc[UR38][R10.64+0x49] ;  /* 0x000049260a847981 */ /* 0x000f64000c1e1100 */
[----:B-----5:R-:W-:-:S05]  /*3a10*/  PRMT R12, R132, 0x8880, RZ ;  /* 0x00008880840c7816 */ /* 0x020fca00000000ff */
[----:B------:R-:W-:-:S07]  /*3a20*/  IMAD R15, R12, R125, RZ ;  /* 0x0000007d0c0f7224 */ /* 0x000fce00078e02ff */
.L_x_113:
[----:B------:R-:W-:Y:S05]  /*3a30*/  BSYNC B1 ;  /* 0x0000000000017941 */ /* 0x000fea0003800000 */
.L_x_112:
[----:B------:R-:W-:Y:S01]  /*3a40*/  @!P3 IMAD R63, R63, R124, R15 ;  /* 0x0000007c3f3fb224 */ /* 0x000fe200078e020f */
[----:B------:R-:W-:Y:S04]  /*3a50*/  BSSY B1, `(.L_x_114) ;  /* 0x0000006000017945 */ /* 0x000fe80003800000 */
[----:B------:R0:W-:Y:S01]  /*3a60*/  @!P3 STG.E.U8 desc[UR38][R6.64+0x49], R63 ;  /* 0x0000493f0600b986 */ /* 0x0001e2000c101126 */
[----:B------:R-:W-:Y:S05]  /*3a70*/  @P5 BRA `(.L_x_115) ;  /* 0x00000000000c5947 */ /* 0x000fea0003800000 */
[----:B------:R-:W5:Y:S02]  /*3a80*/  LDG.E.U8 R132, desc[UR38][R8.64+0x50] ;  /* 0x0000502608847981 */ /* 0x000f64000c1e1100 */
[----:B-----5:R-:W-:-:S05]  /*3a90*/  PRMT R12, R132, 0x8880, RZ ;  /* 0x00008880840c7816 */ /* 0x020fca00000000ff */
[----:B------:R-:W-:-:S07]  /*3aa0*/  IMAD R15, R12, R125, RZ ;  /* 0x0000007d0c0f7224 */ /* 0x000fce00078e02ff */
.L_x_115:
[----:B------:R-:W-:Y:S05]  /*3ab0*/  BSYNC B1 ;  /* 0x0000000000017941 */ /* 0x000fea0003800000 */
.L_x_114:
[----:B---3--:R-:W-:Y:S01]  /*3ac0*/  @!P5 IMAD R13, R64, R124, R15 ;  /* 0x0000007c400dd224 */ /* 0x008fe200078e020f */
[----:B------:R-:W-:Y:S04]  /*3ad0*/  BSSY B1, `(.L_x_116) ;  /* 0x0000006000017945 */ /* 0x000fe80003800000 */
[----:B------:R3:W-:Y:S01]  /*3ae0*/  @!P5 STG.E.U8 desc[UR38][R4.64+0x50], R13 ;  /* 0x0000500d0400d986 */ /* 0x0007e2000c101126 */
[----:B------:R-:W-:Y:S05]  /*3af0*/  @P2 BRA `(.L_x_117) ;  /* 0x00000000000c2947 */ /* 0x000fea0003800000 */
[----:B------:R-:W5:Y:S02]  /*3b00*/  LDG.E.U8 R132, desc[UR38][R8.64+0x51] ;  /* 0x0000512608847981 */ /* 0x000f64000c1e1100 */
[----:B-----5:R-:W-:-:S05]  /*3b10*/  PRMT R12, R132, 0x8880, RZ ;  /* 0x00008880840c7816 */ /* 0x020fca00000000ff */
[----:B------:R-:W-:-:S07]  /*3b20*/  IMAD R15, R12, R125, RZ ;  /* 0x0000007d0c0f7224 */ /* 0x000fce00078e02ff */
.L_x_117:
[----:B------:R-:W-:Y:S05]  /*3b30*/  BSYNC B1 ;  /* 0x0000000000017941 */ /* 0x000fea0003800000 */
.L_x_116:
        /* <DEDUP_REMOVED lines=11> */
.L_x_119:
[----:B------:R-:W-:Y:S05]  /*3bf0*/  BSYNC B1 ;  /* 0x0000000000017941 */ /* 0x000fea0003800000 */
.L_x_118:
[----:B---3--:R-:W-:Y:S01]  /*3c00*/  @!P4 IMAD R13, R66, R124, R15 ;  /* 0x0000007c420dc224 */ /* 0x008fe200078e020f */
[----:B------:R-:W-:Y:S04]  /*3c10*/  BSSY B1, `(.L_x_120) ;  /* 0x0000006000017945 */ /* 0x000fe80003800000 */
[----:B------:R3:W-:Y:S01]  /*3c20*/  @!P4 STG.E.U8 desc[UR38][R6.64+0x50], R13 ;  /* 0x0000500d0600c986 */ /* 0x0007e2000c101126 */
[----:B------:R-:W-:Y:S05]  /*3c30*/  @P3 BRA `(.L_x_121) ;  /* 0x00000000000c3947 */ /* 0x000fea0003800000 */
[----:B------:R-:W5:Y:S02]  /*3c40*/  LDG.E.U8 R132, desc[UR38][R10.64+0x51] ;  /* 0x000051260a847981 */ /* 0x000f64000c1e1100 */
[----:B-----5:R-:W-:-:S05]  /*3c50*/  PRMT R12, R132, 0x8880, RZ ;  /* 0x00008880840c7816 */ /* 0x020fca00000000ff */
[----:B------:R-:W-:-:S07]  /*3c60*/  IMAD R15, R12, R125, RZ ;  /* 0x0000007d0c0f7224 */ /* 0x000fce00078e02ff */
.L_x_121:
[----:B------:R-:W-:Y:S05]  /*3c70*/  BSYNC B1 ;  /* 0x0000000000017941 */ /* 0x000fea0003800000 */
.L_x_120:
[----:B------:R-:W-:Y:S01]  /*3c80*/  @!P3 IMAD R67, R67, R124, R15 ;  /* 0x0000007c4343b224 */ /* 0x000fe200078e020f */
[----:B------:R-:W-:Y:S04]  /*3c90*/  BSSY B1, `(.L_x_122) ;  /* 0x0000006000017945 */ /* 0x000fe80003800000 */
[----:B------:R0:W-:Y:S01]  /*3ca0*/  @!P3 STG.E.U8 desc[UR38][R6.64+0x51], R67 ;  /* 0x000051430600b986 */ /* 0x0001e2000c101126 */
[----:B------:R-:W-:Y:S05]  /*3cb0*/  @P5 BRA `(.L_x_123) ;  /* 0x00000000000c5947 */ /* 0x000fea0003800000 */
[----:B------:R-:W5:Y:S02]  /*3cc0*/  LDG.E.U8 R132, desc[UR38][R8.64+0x58] ;  /* 0x0000582608847981 */ /* 0x000f64000c1e1100 */
[----:B-----5:R-:W-:-:S05]  /*3cd0*/  PRMT R12, R132, 0x8880, RZ ;  /* 0x00008880840c7816 */ /* 0x020fca00000000ff */
[----:B------:R-:W-:-:S07]  /*3ce0*/  IMAD R15, R12, R125, RZ ;  /* 0x0000007d0c0f7224 */ /* 0x000fce00078e02ff */
.L_x_123:
[----:B------:R-:W-:Y:S05]  /*3cf0*/  BSYNC B1 ;  /* 0x0000000000017941 */ /* 0x000fea0003800000 */
.L_x_122:
[----:B---3--:R-:W-:Y:S01]  /*3d00*/  @!P5 IMAD R13, R68, R124, R15 ;  /* 0x0000007c440dd224 */ /* 0x008fe200078e020f */
[----:B------:R-:W-:Y:S04]  /*3d10*/  BSSY B1, `(.L_x_124) ;  /* 0x0000006000017945 */ /* 0x000fe80003800000 */
[----:B------:R3:W-:Y:S01]  /*3d20*/  @!P5 STG.E.U8 desc[UR38][R4.64+0x58], R13 ;  /* 0x0000580d0400d986 */ /* 0x0007e2000c101126 */
[----:B------:R-:W-:Y:S05]  /*3d30*/  @P2 BRA `(.L_x_125) ;  /* 0x00000000000c2947 */ /* 0x000fea0003800000 */
[----:B------:R-:W5:Y:S02]  /*3d40*/  LDG.E.U8 R132, desc[UR38][R8.64+0x59] ;  /* 0x0000592608847981 */ /* 0x000f64000c1e1100 */
[----:B-----5:R-:W-:-:S05]  /*3d50*/  PRMT R12, R132, 0x8880, RZ ;  /* 0x00008880840c7816 */ /* 0x020fca00000000ff */
[----:B------:R-:W-:-:S07]  /*3d60*/  IMAD R15, R12, R125, RZ ;  /* 0x0000007d0c0f7224 */ /* 0x000fce00078e02ff */
.L_x_125:
[----:B------:R-:W-:Y:S05]  /*3d70*/  BSYNC B1 ;  /* 0x0000000000017941 */ /* 0x000fea0003800000 */
.L_x_124:
        /* <DEDUP_REMOVED lines=11> */
.L_x_127:
[----:B------:R-:W-:Y:S05]  /*3e30*/  BSYNC B1 ;  /* 0x0000000000017941 */ /* 0x000fea0003800000 */
.L_x_126:
[----:B---3--:R-:W-:Y:S01]  /*3e40*/  @!P4 IMAD R13, R70, R124, R15 ;  /* 0x0000007c460dc224 */ /* 0x008fe200078e020f */
[----:B------:R-:W-:Y:S04]  /*3e50*/  BSSY B1, `(.L_x_128) ;  /* 0x0000006000017945 */ /* 0x000fe80003800000 */
[----:B------:R3:W-:Y:S01]  /*3e60*/  @!P4 STG.E.U8 desc[UR38][R6.64+0x58], R13 ;  /* 0x0000580d0600c986 */ /* 0x0007e2000c101126 */
[----:B------:R-:W-:Y:S05]  /*3e70*/  @P3 BRA `(.L_x_129) ;  /* 0x00000000000c3947 */ /* 0x000fea0003800000 */
[----:B------:R-:W5:Y:S02]  /*3e80*/  LDG.E.U8 R132, desc[UR38][R10.64+0x59] ;  /* 0x000059260a847981 */ /* 0x000f64000c1e1100 */
[----:B-----5:R-:W-:-:S05]  /*3e90*/  PRMT R12, R132, 0x8880, RZ ;  /* 0x00008880840c7816 */ /* 0x020fca00000000ff */
[----:B------:R-:W-:-:S07]  /*3ea0*/  IMAD R15, R12, R125, RZ ;  /* 0x0000007d0c0f7224 */ /* 0x000fce00078e02ff */
.L_x_129:
[----:B------:R-:W-:Y:S05]  /*3eb0*/  BSYNC B1 ;  /* 0x0000000000017941 */ /* 0x000fea0003800000 */
.L_x_128:
[----:B------:R-:W-:Y:S01]  /*3ec0*/  @!P3 IMAD R71, R71, R124, R15 ;  /* 0x0000007c4747b224 */ /* 0x000fe200078e020f */
[----:B------:R-:W-:Y:S04]  /*3ed0*/  BSSY B1, `(.L_x_130) ;  /* 0x0000006000017945 */ /* 0x000fe80003800000 */
[----:B------:R0:W-:Y:S01]  /*3ee0*/  @!P3 STG.E.U8 desc[UR38][R6.64+0x59], R71 ;  /* 0x000059470600b986 */ /* 0x0001e2000c101126 */
[----:B------:R-:W-:Y:S05]  /*3ef0*/  @P5 BRA `(.L_x_131) ;  /* 0x00000000000c5947 */ /* 0x000fea0003800000 */
[----:B------:R-:W5:Y:S02]  /*3f00*/  LDG.E.U8 R132, desc[UR38][R8.64+0x60] ;  /* 0x0000602608847981 */ /* 0x000f64000c1e1100 */
[----:B-----5:R-:W-:-:S05]  /*3f10*/  PRMT R12, R132, 0x8880, RZ ;  /* 0x00008880840c7816 */ /* 0x020fca00000000ff */
[----:B------:R-:W-:-:S07]  /*3f20*/  IMAD R15, R12, R125, RZ ;  /* 0x0000007d0c0f7224 */ /* 0x000fce00078e02ff */
.L_x_131:
[----:B------:R-:W-:Y:S05]  /*3f30*/  BSYNC B1 ;  /* 0x0000000000017941 */ /* 0x000fea0003800000 */
.L_x_130:
[----:B---3--:R-:W-:Y:S01]  /*3f40*/  @!P5 IMAD R13, R72, R124, R15 ;  /* 0x0000007c480dd224 */ /* 0x008fe200078e020f */
[----:B------:R-:W-:Y:S04]  /*3f50*/  BSSY B1, `(.L_x_132) ;  /* 0x0000006000017945 */ /* 0x000fe80003800000 */
[----:B------:R3:W-:Y:S01]  /*3f60*/  @!P5 STG.E.U8 desc[UR38][R4.64+0x60], R13 ;  /* 0x0000600d0400d986 */ /* 0x0007e2000c101126 */
[----:B------:R-:W-:Y:S05]  /*3f70*/  @P2 BRA `(.L_x_133) ;  /* 0x00000000000c2947 */ /* 0x000fea0003800000 */
[----:B------:R-:W5:Y:S02]  /*3f80*/  LDG.E.U8 R132, desc[UR38][R8.64+0x61] ;  /* 0x0000612608847981 */ /* 0x000f64000c1e1100 */
[----:B-----5:R-:W-:-:S05]  /*3f90*/  PRMT R12, R132, 0x8880, RZ ;  /* 0x00008880840c7816 */ /* 0x020fca00000000ff */
[----:B------:R-:W-:-:S07]  /*3fa0*/  IMAD R15, R12, R125, RZ ;  /* 0x0000007d0c0f7224 */ /* 0x000fce00078e02ff */
.L_x_133:
[----:B------:R-:W-:Y:S05]  /*3fb0*/  BSYNC B1 ;  /* 0x0000000000017941 */ /* 0x000fea0003800000 */
.L_x_132:
        /* <DEDUP_REMOVED lines=11> */
.L_x_135:
[----:B------:R-:W-:Y:S05]  /*4070*/  BSYNC B1 ;  /* 0x0000000000017941 */ /* 0x000fea0003800000 */
.L_x_134:
[----:B---3--:R-:W-:Y:S01]  /*4080*/  @!P4 IMAD R13, R74, R124, R15 ;  /* 0x0000007c4a0dc224 */ /* 0x008fe200078e020f */
[----:B------:R-:W-:Y:S04]  /*4090*/  BSSY B1, `(.L_x_136) ;  /* 0x0000006000017945 */ /* 0x000fe80003800000 */
[----:B------:R3:W-:Y:S01]  /*40a0*/  @!P4 STG.E.U8 desc[UR38][R6.64+0x60], R13 ;  /* 0x0000600d0600c986 */ /* 0x0007e2000c101126 */
[----:B------:R-:W-:Y:S05]  /*40b0*/  @P3 BRA `(.L_x_137) ;  /* 0x00000000000c3947 */ /* 0x000fea0003800000 */
[----:B------:R-:W5:Y:S02]  /*40c0*/  LDG.E.U8 R132, desc[UR38][R10.64+0x61] ;  /* 0x000061260a847981 */ /* 0x000f64000c1e1100 */
[----:B-----5:R-:W-:-:S05]  /*40d0*/  PRMT R12, R132, 0x8880, RZ ;  /* 0x00008880840c7816 */ /* 0x020fca00000000ff */
[----:B------:R-:W-:-:S07]  /*40e0*/  IMAD R15, R12, R125, RZ ;  /* 0x0000007d0c0f7224 */ /* 0x000fce00078e02ff */
.L_x_137:
[----:B------:R-:W-:Y:S05]  /*40f0*/  BSYNC B1 ;  /* 0x0000000000017941 */ /* 0x000fea0003800000 */
.L_x_136:
[----:B------:R-:W-:Y:S01]  /*4100*/  @!P3 IMAD R75, R75, R124, R15 ;  /* 0x0000007c4b4bb224 */ /* 0x000fe200078e020f */
[----:B------:R-:W-:Y:S04]  /*4110*/  BSSY B1, `(.L_x_138) ;  /* 0x0000006000017945 */ /* 0x000fe80003800000 */
[----:B------:R0:W-:Y:S01]  /*4120*/  @!P3 STG.E.U8 desc[UR38][R6.64+0x61], R75 ;  /* 0x0000614b0600b986 */ /* 0x0001e2000c101126 */
[----:B------:R-:W-:Y:S05]  /*4130*/  @P5 BRA `(.L_x_139) ;  /* 0x00000000000c5947 */ /* 0x000fea0003800000 */
[----:B------:R-:W5:Y:S02]  /*4140*/  LDG.E.U8 R132, desc[UR38][R8.64+0x68] ;  /* 0x0000682608847981 */ /* 0x000f64000c1e1100 */
[----:B-----5:R-:W-:-:S05]  /*4150*/  PRMT R12, R132, 0x8880, RZ ;  /* 0x00008880840c7816 */ /* 0x020fca00000000ff */
[----:B------:R-:W-:-:S07]  /*4160*/  IMAD R15, R12, R125, RZ ;  /* 0x0000007d0c0f7224 */ /* 0x000fce00078e02ff */
.L_x_139:
[----:B------:R-:W-:Y:S05]  /*4170*/  BSYNC B1 ;  /* 0x0000000000017941 */ /* 0x000fea0003800000 */
.L_x_138:
[----:B---3--:R-:W-:Y:S01]  /*4180*/  @!P5 IMAD R13, R76, R124, R15 ;  /* 0x0000007c4c0dd224 */ /* 0x008fe200078e020f */
[----:B------:R-:W-:Y:S04]  /*4190*/  BSSY B1, `(.L_x_140) ;  /* 0x0000006000017945 */ /* 0x000fe80003800000 */
[----:B------:R3:W-:Y:S01]  /*41a0*/  @!P5 STG.E.U8 desc[UR38][R4.64+0x68], R13 ;  /* 0x0000680d0400d986 */ /* 0x0007e2000c101126 */
[----:B------:R-:W-:Y:S05]  /*41b0*/  @P2 BRA `(.L_x_141) ;  /* 0x00000000000c2947 */ /* 0x000fea0003800000 */
[----:B------:R-:W5:Y:S02]  /*41c0*/  LDG.E.U8 R132, desc[UR38][R8.64+0x69] ;  /* 0x0000692608847981 */ /* 0x000f64000c1e1100 */
[----:B-----5:R-:W-:-:S05]  /*41d0*/  PRMT R12, R132, 0x8880, RZ ;  /* 0x00008880840c7816 */ /* 0x020fca00000000ff */
[----:B------:R-:W-:-:S07]  /*41e0*/  IMAD R15, R12, R125, RZ ;  /* 0x0000007d0c0f7224 */ /* 0x000fce00078e02ff */
.L_x_141:
[----:B------:R-:W-:Y:S05]  /*41f0*/  BSYNC B1 ;  /* 0x0000000000017941 */ /* 0x000fea0003800000 */
.L_x_140:
        /* <DEDUP_REMOVED lines=11> */
.L_x_143:
[----:B------:R-:W-:Y:S05]  /*42b0*/  BSYNC B1 ;  /* 0x0000000000017941 */ /* 0x000fea0003800000 */
.L_x_142:
[----:B---3--:R-:W-:Y:S01]  /*42c0*/  @!P4 IMAD R13, R78, R124, R15 ;  /* 0x0000007c4e0dc224 */ /* 0x008fe200078e020f */
[----:B------:R-:W-:Y:S04]  /*42d0*/  BSSY B1, `(.L_x_144) ;  /* 0x0000006000017945 */ /* 0x000fe80003800000 */
[----:B------:R3:W-:Y:S01]  /*42e0*/  @!P4 STG.E.U8 desc[UR38][R6.64+0x68], R13 ;  /* 0x0000680d0600c986 */ /* 0x0007e2000c101126 */
[----:B------:R-:W-:Y:S05]  /*42f0*/  @P3 BRA `(.L_x_145) ;  /* 0x00000000000c3947 */ /* 0x000fea0003800000 */
[----:B------:R-:W5:Y:S02]  /*4300*/  LDG.E.U8 R132, desc[UR38][R10.64+0x69] ;  /* 0x000069260a847981 */ /* 0x000f64000c1e1100 */
[----:B-----5:R-:W-:-:S05]  /*4310*/  PRMT R12, R132, 0x8880, RZ ;  /* 0x00008880840c7816 */ /* 0x020fca00000000ff */
[----:B------:R-:W-:-:S07]  /*4320*/  IMAD R15, R12, R125, RZ ;  /* 0x0000007d0c0f7224 */ /* 0x000fce00078e02ff */
.L_x_145:
[----:B------:R-:W-:Y:S05]  /*4330*/  BSYNC B1 ;  /* 0x0000000000017941 */ /* 0x000fea0003800000 */
.L_x_144:
[----:B------:R-:W-:Y:S01]  /*4340*/  @!P3 IMAD R79, R79, R124, R15 ;  /* 0x0000007c4f4fb224 */ /* 0x000fe200078e020f */
[----:B------:R-:W-:Y:S04]  /*4350*/  BSSY B1, `(.L_x_146) ;  /* 0x0000006000017945 */ /* 0x000fe80003800000 */
[----:B------:R0:W-:Y:S01]  /*4360*/  @!P3 STG.E.U8 desc[UR38][R6.64+0x69], R79 ;  /* 0x0000694f0600b986 */ /* 0x0001e2000c101126 */
[----:B------:R-:W-:Y:S05]  /*4370*/  @P5 BRA `(.L_x_147) ;  /* 0x00000000000c5947 */ /* 0x000fea0003800000 */
[----:B------:R-:W5:Y:S02]  /*4380*/  LDG.E.U8 R132, desc[UR38][R8.64+0x70] ;  /* 0x0000702608847981 */ /* 0x000f64000c1e1100 */
[----:B-----5:R-:W-:-:S05]  /*4390*/  PRMT R12, R132, 0x8880, RZ ;  /* 0x00008880840c7816 */ /* 0x020fca00000000ff */
[----:B------:R-:W-:-:S07]  /*43a0*/  IMAD R15, R12, R125, RZ ;  /* 0x0000007d0c0f7224 */ /* 0x000fce00078e02ff */
.L_x_147:
[----:B------:R-:W-:Y:S05]  /*43b0*/  BSYNC B1 ;  /* 0x0000000000017941 */ /* 0x000fea0003800000 */
.L_x_146:
[----:B---3--:R-:W-:Y:S01]  /*43c0*/  @!P5 IMAD R13, R80, R124, R15 ;  /* 0x0000007c500dd224 */ /* 0x008fe200078e020f */
[----:B------:R-:W-:Y:S04]  /*43d0*/  BSSY B1, `(.L_x_148) ;  /* 0x0000006000017945 */ /* 0x000fe80003800000 */
[----:B------:R3:W-:Y:S01]  /*43e0*/  @!P5 STG.E.U8 desc[UR38][R4.64+0x70], R13 ;  /* 0x0000700d0400d986 */ /* 0x0007e2000c101126 */
[----:B------:R-:W-:Y:S05]  /*43f0*/  @P2 BRA `(.L_x_149) ;  /* 0x00000000000c2947 */ /* 0x000fea0003800000 */
[----:B------:R-:W5:Y:S02]  /*4400*/  LDG.E.U8 R132, desc[UR38][R8.64+0x71] ;  /* 0x0000712608847981 */ /* 0x000f64000c1e1100 */
[----:B-----5:R-:W-:-:S05]  /*4410*/  PRMT R12, R132, 0x8880, RZ ;  /* 0x00008880840c7816 */ /* 0x020fca00000000ff */
[----:B------:R-:W-:-:S07]  /*4420*/  IMAD R15, R12, R125, RZ ;  /* 0x0000007d0c0f7224 */ /* 0x000fce00078e02ff */
.L_x_149:
[----:B------:R-:W-:Y:S05]  /*4430*/  BSYNC B1 ;  /* 0x0000000000017941 */ /* 0x000fea0003800000 */
.L_x_148:
        /* <DEDUP_REMOVED lines=11> */
.L_x_151:
[----:B------:R-:W-:Y:S05]  /*44f0*/  BSYNC B1 ;  /* 0x0000000000017941 */ /* 0x000fea0003800000 */
.L_x_150:
[----:B---3--:R-:W-:Y:S01]  /*4500*/  @!P4 IMAD R13, R82, R124, R15 ;  /* 0x0000007c520dc224 */ /* 0x008fe200078e020f */
[----:B------:R-:W-:Y:S04]  /*4510*/  BSSY B1, `(.L_x_152) ;  /* 0x0000006000017945 */ /* 0x000fe80003800000 */
[----:B------:R3:W-:Y:S01]  /*4520*/  @!P4 STG.E.U8 desc[UR38][R6.64+0x70], R13 ;  /* 0x0000700d0600c986 */ /* 0x0007e2000c101126 */
[----:B------:R-:W-:Y:S05]  /*4530*/  @P3 BRA `(.L_x_153) ;  /* 0x00000000000c3947 */ /* 0x000fea0003800000 */
[----:B------:R-:W5:Y:S02]  /*4540*/  LDG.E.U8 R132, desc[UR38][R10.64+0x71] ;  /* 0x000071260a847981 */ /* 0x000f64000c1e1100 */
[----:B-----5:R-:W-:-:S05]  /*4550*/  PRMT R12, R132, 0x8880, RZ ;  /* 0x00008880840c7816 */ /* 0x020fca00000000ff */
[----:B------:R-:W-:-:S07]  /*4560*/  IMAD R15, R12, R125, RZ ;  /* 0x0000007d0c0f7224 */ /* 0x000fce00078e02ff */
.L_x_153:
[----:B------:R-:W-:Y:S05]  /*4570*/  BSYNC B1 ;  /* 0x0000000000017941 */ /* 0x000fea0003800000 */
.L_x_152:
[----:B------:R-:W-:Y:S01]  /*4580*/  @!P3 IMAD R83, R83, R124, R15 ;  /* 0x0000007c5353b224 */ /* 0x000fe200078e020f */
[----:B------:R-:W-:Y:S04]  /*4590*/  BSSY B1, `(.L_x_154) ;  /* 0x0000006000017945 */ /* 0x000fe80003800000 */
[----:B------:R0:W-:Y:S01]  /*45a0*/  @!P3 STG.E.U8 desc[UR38][R6.64+0x71], R83 ;  /* 0x000071530600b986 */ /* 0x0001e2000c101126 */
[----:B------:R-:W-:Y:S05]  /*45b0*/  @P5 BRA `(.L_x_155) ;  /* 0x00000000000c5947 */ /* 0x000fea0003800000 */
[----:B------:R-:W5:Y:S02]  /*45c0*/  LDG.E.U8 R132, desc[UR38][R8.64+0x78] ;  /* 0x0000782608847981 */ /* 0x000f64000c1e1100 */
[----:B-----5:R-:W-:-:S05]  /*45d0*/  PRMT R12, R132, 0x8880, RZ ;  /* 0x00008880840c7816 */ /* 0x020fca00000000ff */
[----:B------:R-:W-:-:S07]  /*45e0*/  IMAD R15, R12, R125, RZ ;  /* 0x0000007d0c0f7224 */ /* 0x000fce00078e02ff */
.L_x_155:
[----:B------:R-:W-:Y:S05]  /*45f0*/  BSYNC B1 ;  /* 0x0000000000017941 */ /* 0x000fea0003800000 */
.L_x_154:
[----:B---3--:R-:W-:Y:S01]  /*4600*/  @!P5 IMAD R13, R84, R124, R15 ;  /* 0x0000007c540dd224 */ /* 0x008fe200078e020f */
[----:B------:R-:W-:Y:S04]  /*4610*/  BSSY B1, `(.L_x_156) ;  /* 0x0000006000017945 */ /* 0x000fe80003800000 */
[----:B------:R3:W-:Y:S01]  /*4620*/  @!P5 STG.E.U8 desc[UR38][R4.64+0x78], R13 ;  /* 0x0000780d0400d986 */ /* 0x0007e2000c101126 */
[----:B------:R-:W-:Y:S05]  /*4630*/  @P2 BRA `(.L_x_157) ;  /* 0x00000000000c2947 */ /* 0x000fea0003800000 */
[----:B------:R-:W5:Y:S02]  /*4640*/  LDG.E.U8 R132, desc[UR38][R8.64+0x79] ;  /* 0x0000792608847981 */ /* 0x000f64000c1e1100 */
[----:B-----5:R-:W-:-:S05]  /*4650*/  PRMT R12, R132, 0x8880, RZ ;  /* 0x00008880840c7816 */ /* 0x020fca00000000ff */
[----:B------:R-:W-:-:S07]  /*4660*/  IMAD R15, R12, R125, RZ ;  /* 0x0000007d0c0f7224 */ /* 0x000fce00078e02ff */
.L_x_157:
[----:B------:R-:W-:Y:S05]  /*4670*/  BSYNC B1 ;  /* 0x0000000000017941 */ /* 0x000fea0003800000 */
.L_x_156:
        /* <DEDUP_REMOVED lines=11> */
.L_x_159:
[----:B------:R-:W-:Y:S05]  /*4730*/  BSYNC B1 ;  /* 0x0000000000017941 */ /* 0x000fea0003800000 */
.L_x_158:
[----:B---3--:R-:W-:Y:S01]  /*4740*/  @!P4 IMAD R13, R86, R124, R15 ;  /* 0x0000007c560dc224 */ /* 0x008fe200078e020f */
[----:B------:R-:W-:Y:S04]  /*4750*/  BSSY B1, `(.L_x_160) ;  /* 0x0000006000017945 */ /* 0x000fe80003800000 */
[----:B------:R3:W-:Y:S01]  /*4760*/  @!P4 STG.E.U8 desc[UR38][R6.64+0x78], R13 ;  /* 0x0000780d0600c986 */ /* 0x0007e2000c101126 */
[----:B------:R-:W-:Y:S05]  /*4770*/  @P3 BRA `(.L_x_161) ;  /* 0x00000000000c3947 */ /* 0x000fea0003800000 */
[----:B------:R-:W5:Y:S02]  /*4780*/  LDG.E.U8 R132, desc[UR38][R10.64+0x79] ;  /* 0x000079260a847981 */ /* 0x000f64000c1e1100 */
[----:B-----5:R-:W-:-:S05]  /*4790*/  PRMT R12, R132, 0x8880, RZ ;  /* 0x00008880840c7816 */ /* 0x020fca00000000ff */
[----:B------:R-:W-:-:S07]  /*47a0*/  IMAD R15, R12, R125, RZ ;  /* 0x0000007d0c0f7224 */ /* 0x000fce00078e02ff */
.L_x_161:
[----:B------:R-:W-:Y:S05]  /*47b0*/  BSYNC B1 ;  /* 0x0000000000017941 */ /* 0x000fea0003800000 */
.L_x_160:
[----:B------:R-:W-:Y:S01]  /*47c0*/  @!P3 IMAD R87, R87, R124, R15 ;  /* 0x0000007c5757b224 */ /* 0x000fe200078e020f */
[----:B------:R-:W-:Y:S04]  /*47d0*/  BSSY B1, `(.L_x_162) ;  /* 0x0000006000017945 */ /* 0x000fe80003800000 */
[----:B------:R0:W-:Y:S01]  /*47e0*/  @!P3 STG.E.U8 desc[UR38][R6.64+0x79], R87 ;  /* 0x000079570600b986 */ /* 0x0001e2000c101126 */
[----:B------:R-:W-:Y:S05]  /*47f0*/  @P5 BRA `(.L_x_163) ;  /* 0x00000000000c5947 */ /* 0x000fea0003800000 */
[----:B------:R-:W5:Y:S02]  /*4800*/  LDG.E.U8 R132, desc[UR38][R8.64+0x80] ;  /* 0x0000802608847981 */ /* 0x000f64000c1e1100 */
[----:B-----5:R-:W-:-:S05]  /*4810*/  PRMT R12, R132, 0x8880, RZ ;  /* 0x00008880840c7816 */ /* 0x020fca00000000ff */
[----:B------:R-:W-:-:S07]  /*4820*/  IMAD R15, R12, R125, RZ ;  /* 0x0000007d0c0f7224 */ /* 0x000fce00078e02ff */
.L_x_163:
[----:B------:R-:W-:Y:S05]  /*4830*/  BSYNC B1 ;  /* 0x0000000000017941 */ /* 0x000fea0003800000 */
.L_x_162:
[----:B---3--:R-:W-:Y:S01]  /*4840*/  @!P5 IMAD R13, R88, R124, R15 ;  /* 0x0000007c580dd224 */ /* 0x008fe200078e020f */
[----:B------:R-:W-:Y:S04]  /*4850*/  BSSY B1, `(.L_x_164) ;  /* 0x0000006000017945 */ /* 0x000fe80003800000 */
[----:B------:R3:W-:Y:S01]  /*4860*/  @!P5 STG.E.U8 desc[UR38][R4.64+0x80], R13 ;  /* 0x0000800d0400d986 */ /* 0x0007e2000c101126 */
[----:B------:R-:W-:Y:S05]  /*4870*/  @P2 BRA `(.L_x_165) ;  /* 0x00000000000c2947 */ /* 0x000fea0003800000 */
[----:B------:R-:W5:Y:S02]  /*4880*/  LDG.E.U8 R132, desc[UR38][R8.64+0x81] ;  /* 0x0000812608847981 */ /* 0x000f64000c1e1100 */
[----:B-----5:R-:W-:-:S05]  /*4890*/  PRMT R12, R132, 0x8880, RZ ;  /* 0x00008880840c7816 */ /* 0x020fca00000000ff */
[----:B------:R-:W-:-:S07]  /*48a0*/  IMAD R15, R12, R125, RZ ;  /* 0x0000007d0c0f7224 */ /* 0x000fce00078e02ff */
.L_x_165:
[----:B------:R-:W-:Y:S05]  /*48b0*/  BSYNC B1 ;  /* 0x0000000000017941 */ /* 0x000fea0003800000 */
.L_x_164:
        /* <DEDUP_REMOVED lines=11> */
.L_x_167:
[----:B------:R-:W-:Y:S05]  /*4970*/  BSYNC B1 ;  /* 0x0000000000017941 */ /* 0x000fea0003800000 */
.L_x_166:
[----:B---3--:R-:W-:Y:S01]  /*4980*/  @!P4 IMAD R13, R90, R124, R15 ;  /* 0x0000007c5a0dc224 */ /* 0x008fe200078e020f */
[----:B------:R-:W-:Y:S04]  /*4990*/  BSSY B1, `(.L_x_168) ;  /* 0x0000006000017945 */ /* 0x000fe80003800000 */
[----:B------:R3:W-:Y:S01]  /*49a0*/  @!P4 STG.E.U8 desc[UR38][R6.64+0x80], R13 ;  /* 0x0000800d0600c986 */ /* 0x0007e2000c101126 */
[----:B------:R-:W-:Y:S05]  /*49b0*/  @P3 BRA `(.L_x_169) ;  /* 0x00000000000c3947 */ /* 0x000fea0003800000 */
[----:B------:R-:W5:Y:S02]  /*49c0*/  LDG.E.U8 R132, desc[UR38][R10.64+0x81] ;  /* 0x000081260a847981 */ /* 0x000f64000c1e1100 */
[----:B-----5:R-:W-:-:S05]  /*49d0*/  PRMT R12, R132, 0x8880, RZ ;  /* 0x00008880840c7816 */ /* 0x020fca00000000ff */
[----:B------:R-:W-:-:S07]  /*49e0*/  IMAD R15, R12, R125, RZ ;  /* 0x0000007d0c0f7224 */ /* 0x000fce00078e02ff */
.L_x_169:
[----:B------:R-:W-:Y:S05]  /*49f0*/  BSYNC B1 ;  /* 0x0000000000017941 */ /* 0x000fea0003800000 */
.L_x_168:
[----:B------:R-:W-:Y:S01]  /*4a00*/  @!P3 IMAD R91, R91, R124, R15 ;  /* 0x0000007c5b5bb224 */ /* 0x000fe200078e020f */
[----:B------:R-:W-:Y:S04]  /*4a10*/  BSSY B1, `(.L_x_170) ;  /* 0x0000006000017945 */ /* 0x000fe80003800000 */
[----:B------:R0:W-:Y:S01]  /*4a20*/  @!P3 STG.E.U8 desc[UR38][R6.64+0x81], R91 ;  /* 0x0000815b0600b986 */ /* 0x0001e2000c101126 */
[----:B------:R-:W-:Y:S05]  /*4a30*/  @P5 BRA `(.L_x_171) ;  /* 0x00000000000c5947 */ /* 0x000fea0003800000 */
[----:B------:R-:W5:Y:S02]  /*4a40*/  LDG.E.U8 R132, desc[UR38][R8.64+0x88] ;  /* 0x0000882608847981 */ /* 0x000f64000c1e1100 */
[----:B-----5:R-:W-:-:S05]  /*4a50*/  PRMT R12, R132, 0x8880, RZ ;  /* 0x00008880840c7816 */ /* 0x020fca00000000ff */
[----:B------:R-:W-:-:S07]  /*4a60*/  IMAD R15, R12, R125, RZ ;  /* 0x0000007d0c0f7224 */ /* 0x000fce00078e02ff */
.L_x_171:
[----:B------:R-:W-:Y:S05]  /*4a70*/  BSYNC B1 ;  /* 0x0000000000017941 */ /* 0x000fea0003800000 */
.L_x_170:
[----:B---3--:R-:W-:Y:S01]  /*4a80*/  @!P5 IMAD R13, R92, R124, R15 ;  /* 0x0000007c5c0dd224 */ /* 0x008fe200078e020f */
[----:B------:R-:W-:Y:S04]  /*4a90*/  BSSY B1, `(.L_x_172) ;  /* 0x0000006000017945 */ /* 0x000fe80003800000 */
[----:B------:R3:W-:Y:S01]  /*4aa0*/  @!P5 STG.E.U8 desc[UR38][R4.64+0x88], R13 ;  /* 0x0000880d0400d986 */ /* 0x0007e2000c101126 */
[----:B------:R-:W-:Y:S05]  /*4ab0*/  @P2 BRA `(.L_x_173) ;  /* 0x00000000000c2947 */ /* 0x000fea0003800000 */
[----:B------:R-:W5:Y:S02]  /*4ac0*/  LDG.E.U8 R132, desc[UR38][R8.64+0x89] ;  /* 0x0000892608847981 */ /* 0x000f64000c1e1100 */
[----:B-----5:R-:W-:-:S05]  /*4ad0*/  PRMT R12, R132, 0x8880, RZ ;  /* 0x00008880840c7816 */ /* 0x020fca00000000ff */
[----:B------:R-:W-:-:S07]  /*4ae0*/  IMAD R15, R12, R125, RZ ;  /* 0x0000007d0c0f7224 */ /* 0x000fce00078e02ff */
.L_x_173:
[----:B------:R-:W-:Y:S05]  /*4af0*/  BSYNC B1 ;  /* 0x0000000000017941 */ /* 0x000fea0003800000 */
.L_x_172:
        /* <DEDUP_REMOVED lines=11> */
.L_x_175:
[----:B------:R-:W-:Y:S05]  /*4bb0*/  BSYNC B1 ;  /* 0x0000000000017941 */ /* 0x000fea0003800000 */
.L_x_174:
[----:B---3--:R-:W-:Y:S01]  /*4bc0*/  @!P4 IMAD R13, R94, R124, R15 ;  /* 0x0000007c5e0dc224 */ /* 0x008fe200078e020f */
[----:B------:R-:W-:Y:S04]  /*4bd0*/  BSSY B1, `(.L_x_176) ;  /* 0x0000006000017945 */ /* 0x000fe80003800000 */
[----:B------:R3:W-:Y:S01]  /*4be0*/  @!P4 STG.E.U8 desc[UR38][R6.64+0x88], R13 ;  /* 0x0000880d0600c986 */ /* 0x0007e2000c101126 */
[----:B------:R-:W-:Y:S05]  /*4bf0*/  @P3 BRA `(.L_x_177) ;  /* 0x00000000000c3947 */ /* 0x000fea0003800000 */
[----:B------:R-:W5:Y:S02]  /*4c00*/  LDG.E.U8 R132, desc[UR38][R10.64+0x89] ;  /* 0x000089260a847981 */ /* 0x000f64000c1e1100 */
[----:B-----5:R-:W-:-:S05]  /*4c10*/  PRMT R12, R132, 0x8880, RZ ;  /* 0x00008880840c7816 */ /* 0x020fca00000000ff */
[----:B------:R-:W-:-:S07]  /*4c20*/  IMAD R15, R12, R125, RZ ;  /* 0x0000007d0c0f7224 */ /* 0x000fce00078e02ff */
.L_x_177:
[----:B------:R-:W-:Y:S05]  /*4c30*/  BSYNC B1 ;  /* 0x0000000000017941 */ /* 0x000fea0003800000 */
.L_x_176:
[----:B------:R-:W-:Y:S01]  /*4c40*/  @!P3 IMAD R95, R95, R124, R15 ;  /* 0x0000007c5f5fb224 */ /* 0x000fe200078e020f */
[----:B------:R-:W-:Y:S04]  /*4c50*/  BSSY B1, `(.L_x_178) ;  /* 0x0000006000017945 */ /* 0x000fe80003800000 */
[----:B------:R0:W-:Y:S01]  /*4c60*/  @!P3 STG.E.U8 desc[UR38][R6.64+0x89], R95 ;  /* 0x0000895f0600b986 */ /* 0x0001e2000c101126 */
[----:B------:R-:W-:Y:S05]  /*4c70*/  @P5 BRA `(.L_x_179) ;  /* 0x00000000000c5947 */ /* 0x000fea0003800000 */
[----:B------:R-:W5:Y:S02]  /*4c80*/  LDG.E.U8 R132, desc[UR38][R8.64+0x90] ;  /* 0x0000902608847981 */ /* 0x000f64000c1e1100 */
[----:B-----5:R-:W-:-:S05]  /*4c90*/  PRMT R12, R132, 0x8880, RZ ;  /* 0x00008880840c7816 */ /* 0x020fca00000000ff */
[----:B------:R-:W-:-:S07]  /*4ca0*/  IMAD R15, R12, R125, RZ ;  /* 0x0000007d0c0f7224 */ /* 0x000fce00078e02ff */
.L_x_179:
[----:B------:R-:W-:Y:S05]  /*4cb0*/  BSYNC B1 ;  /* 0x0000000000017941 */ /* 0x000fea0003800000 */
.L_x_178:
[----:B---3--:R-:W-:Y:S01]  /*4cc0*/  @!P5 IMAD R13, R96, R124, R15 ;  /* 0x0000007c600dd224 */ /* 0x008fe200078e020f */
[----:B------:R-:W-:Y:S04]  /*4cd0*/  BSSY B1, `(.L_x_180) ;  /* 0x0000006000017945 */ /* 0x000fe80003800000 */
[----:B------:R3:W-:Y:S01]  /*4ce0*/  @!P5 STG.E.U8 desc[UR38][R4.64+0x90], R13 ;  /* 0x0000900d0400d986 */ /* 0x0007e2000c101126 */
[----:B------:R-:W-:Y:S05]  /*4cf0*/  @P2 BRA `(.L_x_181) ;  /* 0x00000000000c2947 */ /* 0x000fea0003800000 */
[----:B------:R-:W5:Y:S02]  /*4d00*/  LDG.E.U8 R132, desc[UR38][R8.64+0x91] ;  /* 0x0000912608847981 */ /* 0x000f64000c1e1100 */
[----:B-----5:R-:W-:-:S05]  /*4d10*/  PRMT R12, R132, 0x8880, RZ ;  /* 0x00008880840c7816 */ /* 0x020fca00000000ff */
[----:B------:R-:W-:-:S07]  /*4d20*/  IMAD R15, R12, R125, RZ ;  /* 0x0000007d0c0f7224 */ /* 0x000fce00078e02ff */
.L_x_181:
[----:B------:R-:W-:Y:S05]  /*4d30*/  BSYNC B1 ;  /* 0x0000000000017941 */ /* 0x000fea0003800000 */
.L_x_180:
        /* <DEDUP_REMOVED lines=11> */
.L_x_183:
[----:B------:R-:W-:Y:S05]  /*4df0*/  BSYNC B1 ;  /* 0x0000000000017941 */ /* 0x000fea0003800000 */
.L_x_182:
[----:B---3--:R-:W-:Y:S01]  /*4e00*/  @!P4 IMAD R13, R98, R124, R15 ;  /* 0x0000007c620dc224 */ /* 0x008fe200078e020f */
[----:B------:R-:W-:Y:S04]  /*4e10*/  BSSY B1, `(.L_x_184) ;  /* 0x0000006000017945 */ /* 0x000fe80003800000 */
[----:B------:R3:W-:Y:S01]  /*4e20*/  @!P4 STG.E.U8 desc[UR38][R6.64+0x90], R13 ;  /* 0x0000900d0600c986 */ /* 0x0007e2000c101126 */
[----:B------:R-:W-:Y:S05]  /*4e30*/  @P3 BRA `(.L_x_185) ;  /* 0x00000000000c3947 */ /* 0x000fea0003800000 */
[----:B------:R-:W5:Y:S02]  /*4e40*/  LDG.E.U8 R132, desc[UR38][R10.64+0x91] ;  /* 0x000091260a847981 */ /* 0x000f64000c1e1100 */
[----:B-----5:R-:W-:-:S05]  /*4e50*/  PRMT R12, R132, 0x8880, RZ ;  /* 0x00008880840c7816 */ /* 0x020fca00000000ff */
[----:B------:R-:W-:-:S07]  /*4e60*/  IMAD R15, R12, R125, RZ ;  /* 0x0000007d0c0f7224 */ /* 0x000fce00078e02ff */
.L_x_185:
[----:B------:R-:W-:Y:S05]  /*4e70*/  BSYNC B1 ;  /* 0x0000000000017941 */ /* 0x000fea0003800000 */
.L_x_184:
[----:B------:R-:W-:Y:S01]  /*4e80*/  @!P3 IMAD R99, R99, R124, R15 ;  /* 0x0000007c6363b224 */ /* 0x000fe200078e020f */
[----:B------:R-:W-:Y:S04]  /*4e90*/  BSSY B1, `(.L_x_186) ;  /* 0x0000006000017945 */ /* 0x000fe80003800000 */
[----:B------:R0:W-:Y:S01]  /*4ea0*/  @!P3 STG.E.U8 desc[UR38][R6.64+0x91], R99 ;  /* 0x000091630600b986 */ /* 0x0001e2000c101126 */
[----:B------:R-:W-:Y:S05]  /*4eb0*/  @P5 BRA `(.L_x_187) ;  /* 0x00000000000c5947 */ /* 0x000fea0003800000 */
[----:B------:R-:W5:Y:S02]  /*4ec0*/  LDG.E.U8 R132, desc[UR38][R8.64+0x98] ;  /* 0x0000982608847981 */ /* 0x000f64000c1e1100 */
[----:B-----5:R-:W-:-:S05]  /*4ed0*/  PRMT R12, R132, 0x8880, RZ ;  /* 0x00008880840c7816 */ /* 0x020fca00000000ff */
[----:B------:R-:W-:-:S07]  /*4ee0*/  IMAD R15, R12, R125, RZ ;  /* 0x0000007d0c0f7224 */ /* 0x000fce00078e02ff */
.L_x_187:
[----:B------:R-:W-:Y:S05]  /*4ef0*/  BSYNC B1 ;  /* 0x0000000000017941 */ /* 0x000fea0003800000 */
.L_x_186:
[----:B---3--:R-:W-:Y:S01]  /*4f00*/  @!P5 IMAD R13, R100, R124, R15 ;  /* 0x0000007c640dd224 */ /* 0x008fe200078e020f */
[----:B------:R-:W-:Y:S04]  /*4f10*/  BSSY B1, `(.L_x_188) ;  /* 0x0000006000017945 */ /* 0x000fe80003800000 */
[----:B------:R3:W-:Y:S01]  /*4f20*/  @!P5 STG.E.U8 desc[UR38][R4.64+0x98], R13 ;  /* 0x0000980d0400d986 */ /* 0x0007e2000c101126 */
[----:B------:R-:W-:Y:S05]  /*4f30*/  @P2 BRA `(.L_x_189) ;  /* 0x00000000000c2947 */ /* 0x000fea0003800000 */
[----:B------:R-:W5:Y:S02]  /*4f40*/  LDG.E.U8 R132, desc[UR38][R8.64+0x99] ;  /* 0x0000992608847981 */ /* 0x000f64000c1e1100 */
[----:B-----5:R-:W-:-:S05]  /*4f50*/  PRMT R12, R132, 0x8880, RZ ;  /* 0x00008880840c7816 */ /* 0x020fca00000000ff */
[----:B------:R-:W-:-:S07]  /*4f60*/  IMAD R15, R12, R125, RZ ;  /* 0x0000007d0c0f7224 */ /* 0x000fce00078e02ff */
.L_x_189:
[----:B------:R-:W-:Y:S05]  /*4f70*/  BSYNC B1 ;  /* 0x0000000000017941 */ /* 0x000fea0003800000 */
.L_x_188:
        /* <DEDUP_REMOVED lines=11> */
.L_x_191:
[----:B------:R-:W-:Y:S05]  /*5030*/  BSYNC B1 ;  /* 0x0000000000017941 */ /* 0x000fea0003800000 */
.L_x_190:
[----:B---3--:R-:W-:Y:S01]  /*5040*/  @!P4 IMAD R13, R102, R124, R15 ;  /* 0x0000007c660dc224 */ /* 0x008fe200078e020f */
[----:B------:R-:W-:Y:S04]  /*5050*/  BSSY B1, `(.L_x_192) ;  /* 0x0000006000017945 */ /* 0x000fe80003800000 */
[----:B------:R3:W-:Y:S01]  /*5060*/  @!P4 STG.E.U8 desc[UR38][R6.64+0x98], R13 ;  /* 0x0000980d0600c986 */ /* 0x0007e2000c101126 */
[----:B------:R-:W-:Y:S05]  /*5070*/  @P3 BRA `(.L_x_193) ;  /* 0x00000000000c3947 */ /* 0x000fea0003800000 */
[----:B------:R-:W5:Y:S02]  /*5080*/  LDG.E.U8 R132, desc[UR38][R10.64+0x99] ;  /* 0x000099260a847981 */ /* 0x000f64000c1e1100 */
[----:B-----5:R-:W-:-:S05]  /*5090*/  PRMT R12, R132, 0x8880, RZ ;  /* 0x00008880840c7816 */ /* 0x020fca00000000ff */
[----:B------:R-:W-:-:S07]  /*50a0*/  IMAD R15, R12, R125, RZ ;  /* 0x0000007d0c0f7224 */ /* 0x000fce00078e02ff */
.L_x_193:
[----:B------:R-:W-:Y:S05]  /*50b0*/  BSYNC B1 ;  /* 0x0000000000017941 */ /* 0x000fea0003800000 */
.L_x_192:
[----:B------:R-:W-:Y:S01]  /*50c0*/  @!P3 IMAD R103, R103, R124, R15 ;  /* 0x0000007c6767b224 */ /* 0x000fe200078e020f */
[----:B------:R-:W-:Y:S04]  /*50d0*/  BSSY B1, `(.L_x_194) ;  /* 0x0000006000017945 */ /* 0x000fe80003800000 */
[----:B------:R0:W-:Y:S01]  /*50e0*/  @!P3 STG.E.U8 desc[UR38][R6.64+0x99], R103 ;  /* 0x000099670600b986 */ /* 0x0001e2000c101126 */
[----:B------:R-:W-:Y:S05]  /*50f0*/  @P5 BRA `(.L_x_195) ;  /* 0x00000000000c5947 */ /* 0x000fea0003800000 */
[----:B------:R-:W5:Y:S02]  /*5100*/  LDG.E.U8 R132, desc[UR38][R8.64+0xa0] ;  /* 0x0000a02608847981 */ /* 0x000f64000c1e1100 */
[----:B-----5:R-:W-:-:S05]  /*5110*/  PRMT R12, R132, 0x8880, RZ ;  /* 0x00008880840c7816 */ /* 0x020fca00000000ff */
[----:B------:R-:W-:-:S07]  /*5120*/  IMAD R15, R12, R125, RZ ;  /* 0x0000007d0c0f7224 */ /* 0x000fce00078e02ff */
.L_x_195:
[----:B------:R-:W-:Y:S05]  /*5130*/  BSYNC B1 ;  /* 0x0000000000017941 */ /* 0x000fea0003800000 */
.L_x_194:
[----:B---3--:R-:W-:Y:S01]  /*5140*/  @!P5 IMAD R13, R104, R124, R15 ;  /* 0x0000007c680dd224 */ /* 0x008fe200078e020f */
[----:B------:R-:W-:Y:S04]  /*5150*/  BSSY B1, `(.L_x_196) ;  /* 0x0000006000017945 */ /* 0x000fe80003800000 */
[----:B------:R3:W-:Y:S01]  /*5160*/  @!P5 STG.E.U8 desc[UR38][R4.64+0xa0], R13 ;  /* 0x0000a00d0400d986 */ /* 0x0007e2000c101126 */
[----:B------:R-:W-:Y:S05]  /*5170*/  @P2 BRA `(.L_x_197) ;  /* 0x00000000000c2947 */ /* 0x000fea0003800000 */
[----:B------:R-:W5:Y:S02]  /*5180*/  LDG.E.U8 R132, desc[UR38][R8.64+0xa1] ;  /* 0x0000a12608847981 */ /* 0x000f64000c1e1100 */
[----:B-----5:R-:W-:-:S05]  /*5190*/  PRMT R12, R132, 0x8880, RZ ;  /* 0x00008880840c7816 */ /* 0x020fca00000000ff */
[----:B------:R-:W-:-:S07]  /*51a0*/  IMAD R15, R12, R125, RZ ;  /* 0x0000007d0c0f7224 */ /* 0x000fce00078e02ff */
.L_x_197:
[----:B------:R-:W-:Y:S05]  /*51b0*/  BSYNC B1 ;  /* 0x0000000000017941 */ /* 0x000fea0003800000 */
.L_x_196:
        /* <DEDUP_REMOVED lines=11> */
.L_x_199:
[----:B------:R-:W-:Y:S05]  /*5270*/  BSYNC B1 ;  /* 0x0000000000017941 */ /* 0x000fea0003800000 */
.L_x_198:
[----:B---3--:R-:W-:Y:S01]  /*5280*/  @!P4 IMAD R13, R106, R124, R15 ;  /* 0x0000007c6a0dc224 */ /* 0x008fe200078e020f */
[----:B------:R-:W-:Y:S04]  /*5290*/  BSSY B1, `(.L_x_200) ;  /* 0x0000006000017945 */ /* 0x000fe80003800000 */
[----:B------:R3:W-:Y:S01]  /*52a0*/  @!P4 STG.E.U8 desc[UR38][R6.64+0xa0], R13 ;  /* 0x0000a00d0600c986 */ /* 0x0007e2000c101126 */
[----:B------:R-:W-:Y:S05]  /*52b0*/  @P3 BRA `(.L_x_201) ;  /* 0x00000000000c3947 */ /* 0x000fea0003800000 */
[----:B------:R-:W5:Y:S02]  /*52c0*/  LDG.E.U8 R132, desc[UR38][R10.64+0xa1] ;  /* 0x0000a1260a847981 */ /* 0x000f64000c1e1100 */
[----:B-----5:R-:W-:-:S05]  /*52d0*/  PRMT R12, R132, 0x8880, RZ ;  /* 0x00008880840c7816 */ /* 0x020fca00000000ff */
[----:B------:R-:W-:-:S07]  /*52e0*/  IMAD R15, R12, R125, RZ ;  /* 0x0000007d0c0f7224 */ /* 0x000fce00078e02ff */
.L_x_201:
[----:B------:R-:W-:Y:S05]  /*52f0*/  BSYNC B1 ;  /* 0x0000000000017941 */ /* 0x000fea0003800000 */
.L_x_200:
[----:B------:R-:W-:Y:S01]  /*5300*/  @!P3 IMAD R107, R107, R124, R15 ;  /* 0x0000007c6b6bb224 */ /* 0x000fe200078e020f */
[----:B------:R-:W-:Y:S04]  /*5310*/  BSSY B1, `(.L_x_202) ;  /* 0x0000006000017945 */ /* 0x000fe80003800000 */
[----:B------:R0:W-:Y:S01]  /*5320*/  @!P3 STG.E.U8 desc[UR38][R6.64+0xa1], R107 ;  /* 0x0000a16b0600b986 */ /* 0x0001e2000c101126 */
[----:B------:R-:W-:Y:S05]  /*5330*/  @P5 BRA `(.L_x_203) ;  /* 0x00000000000c5947 */ /* 0x000fea0003800000 */
[----:B------:R-:W5:Y:S02]  /*5340*/  LDG.E.U8 R132, desc[UR38][R8.64+0xa8] ;  /* 0x0000a82608847981 */ /* 0x000f64000c1e1100 */
[----:B-----5:R-:W-:-:S05]  /*5350*/  PRMT R12, R132, 0x8880, RZ ;  /* 0x00008880840c7816 */ /* 0x020fca00000000ff */
[----:B------:R-:W-:-:S07]  /*5360*/  IMAD R15, R12, R125, RZ ;  /* 0x0000007d0c0f7224 */ /* 0x000fce00078e02ff */
.L_x_203:
[----:B------:R-:W-:Y:S05]  /*5370*/  BSYNC B1 ;  /* 0x0000000000017941 */ /* 0x000fea0003800000 */
.L_x_202:
[----:B---3--:R-:W-:Y:S01]  /*5380*/  @!P5 IMAD R13, R108, R124, R15 ;  /* 0x0000007c6c0dd224 */ /* 0x008fe200078e020f */
[----:B------:R-:W-:Y:S04]  /*5390*/  BSSY B1, `(.L_x_204) ;  /* 0x0000006000017945 */ /* 0x000fe80003800000 */
[----:B------:R3:W-:Y:S01]  /*53a0*/  @!P5 STG.E.U8 desc[UR38][R4.64+0xa8], R13 ;  /* 0x0000a80d0400d986 */ /* 0x0007e2000c101126 */
[----:B------:R-:W-:Y:S05]  /*53b0*/  @P2 BRA `(.L_x_205) ;  /* 0x00000000000c2947 */ /* 0x000fea0003800000 */
[----:B------:R-:W5:Y:S02]  /*53c0*/  LDG.E.U8 R132, desc[UR38][R8.64+0xa9] ;  /* 0x0000a92608847981 */ /* 0x000f64000c1e1100 */
[----:B-----5:R-:W-:-:S05]  /*53d0*/  PRMT R12, R132, 0x8880, RZ ;  /* 0x00008880840c7816 */ /* 0x020fca00000000ff */
[----:B------:R-:W-:-:S07]  /*53e0*/  IMAD R15, R12, R125, RZ ;  /* 0x0000007d0c0f7224 */ /* 0x000fce00078e02ff */
.L_x_205:
[----:B------:R-:W-:Y:S05]  /*53f0*/  BSYNC B1 ;  /* 0x0000000000017941 */ /* 0x000fea0003800000 */
.L_x_204:
        /* <DEDUP_REMOVED lines=11> */
.L_x_207:
[----:B------:R-:W-:Y:S05]  /*54b0*/  BSYNC B1 ;  /* 0x0000000000017941 */ /* 0x000fea0003800000 */
.L_x_206:
[----:B---3--:R-:W-:Y:S01]  /*54c0*/  @!P4 IMAD R13, R110, R124, R15 ;  /* 0x0000007c6e0dc224 */ /* 0x008fe200078e020f */
[----:B------:R-:W-:Y:S04]  /*54d0*/  BSSY B1, `(.L_x_208) ;  /* 0x0000006000017945 */ /* 0x000fe80003800000 */
[----:B------:R3:W-:Y:S01]  /*54e0*/  @!P4 STG.E.U8 desc[UR38][R6.64+0xa8], R13 ;  /* 0x0000a80d0600c986 */ /* 0x0007e2000c101126 */
[----:B------:R-:W-:Y:S05]  /*54f0*/  @P3 BRA `(.L_x_209) ;  /* 0x00000000000c3947 */ /* 0x000fea0003800000 */
[----:B------:R-:W5:Y:S02]  /*5500*/  LDG.E.U8 R132, desc[UR38][R10.64+0xa9] ;  /* 0x0000a9260a847981 */ /* 0x000f64000c1e1100 */
[----:B-----5:R-:W-:-:S05]  /*5510*/  PRMT R12, R132, 0x8880, RZ ;  /* 0x00008880840c7816 */ /* 0x020fca00000000ff */
[----:B------:R-:W-:-:S07]  /*5520*/  IMAD R15, R12, R125, RZ ;  /* 0x0000007d0c0f7224 */ /* 0x000fce00078e02ff */
.L_x_209:
[----:B------:R-:W-:Y:S05]  /*5530*/  BSYNC B1 ;  /* 0x0000000000017941 */ /* 0x000fea0003800000 */
.L_x_208:
[----:B------:R-:W-:Y:S01]  /*5540*/  @!P3 IMAD R111, R111, R124, R15 ;  /* 0x0000007c6f6fb224 */ /* 0x000fe200078e020f */
[----:B------:R-:W-:Y:S04]  /*5550*/  BSSY B1, `(.L_x_210) ;  /* 0x0000006000017945 */ /* 0x000fe80003800000 */
[----:B------:R0:W-:Y:S01]  /*5560*/  @!P3 STG.E.U8 desc[UR38][R6.64+0xa9], R111 ;  /* 0x0000a96f0600b986 */ /* 0x0001e2000c101126 */
[----:B------:R-:W-:Y:S05]  /*5570*/  @P5 BRA `(.L_x_211) ;  /* 0x00000000000c5947 */ /* 0x000fea0003800000 */
[----:B------:R-:W5:Y:S02]  /*5580*/  LDG.E.U8 R132, desc[UR38][R8.64+0xb0] ;  /* 0x0000b02608847981 */ /* 0x000f64000c1e1100 */
[----:B-----5:R-:W-:-:S05]  /*5590*/  PRMT R12, R132, 0x8880, RZ ;  /* 0x00008880840c7816 */ /* 0x020fca00000000ff */
[----:B------:R-:W-:-:S07]  /*55a0*/  IMAD R15, R12, R125, RZ ;  /* 0x0000007d0c0f7224 */ /* 0x000fce00078e02ff */
.L_x_211:
[----:B------:R-:W-:Y:S05]  /*55b0*/  BSYNC B1 ;  /* 0x0000000000017941 */ /* 0x000fea0003800000 */
.L_x_210:
[----:B---3--:R-:W-:Y:S01]  /*55c0*/  @!P5 IMAD R13, R112, R124, R15 ;  /* 0x0000007c700dd224 */ /* 0x008fe200078e020f */
[----:B------:R-:W-:Y:S04]  /*55d0*/  BSSY B1, `(.L_x_212) ;  /* 0x0000006000017945 */ /* 0x000fe80003800000 */
[----:B------:R3:W-:Y:S01]  /*55e0*/  @!P5 STG.E.U8 desc[UR38][R4.64+0xb0], R13 ;  /* 0x0000b00d0400d986 */ /* 0x0007e2000c101126 */
[----:B------:R-:W-:Y:S05]  /*55f0*/  @P2 BRA `(.L_x_213) ;  /* 0x00000000000c2947 */ /* 0x000fea0003800000 */
[----:B------:R-:W5:Y:S02]  /*5600*/  LDG.E.U8 R132, desc[UR38][R8.64+0xb1] ;  /* 0x0000b12608847981 */ /* 0x000f64000c1e1100 */
[----:B-----5:R-:W-:-:S05]  /*5610*/  PRMT R12, R132, 0x8880, RZ ;  /* 0x00008880840c7816 */ /* 0x020fca00000000ff */
[----:B------:R-:W-:-:S07]  /*5620*/  IMAD R15, R12, R125, RZ ;  /* 0x0000007d0c0f7224 */ /* 0x000fce00078e02ff */
.L_x_213:
[----:B------:R-:W-:Y:S05]  /*5630*/  BSYNC B1 ;  /* 0x0000000000017941 */ /* 0x000fea0003800000 */
.L_x_212:
[----:B------:R-:W-:Y:S01]  /*5640*/  ISETP.LT.OR P4, PT, R3, 0xb1, !P0 ;  /* 0x000000b10300780c */ /* 0x000fe20004781670 */
[----:B------:R-:W-:Y:S01]  /*5650*/  @!P2 IMAD R113, R113, R124, R15 ;  /* 0x0000007c7171a224 */ /* 0x000fe200078e020f */
[----:B------:R-:W-:Y:S01]  /*5660*/  BSSY B1, `(.L_x_214) ;  /* 0x000000a000017945 */ /* 0x000fe20003800000 */
[C---:B------:R-:W-:Y:S02]  /*5670*/  ISETP.LT.OR P3, PT, R3.reuse, 0xb2, !P0 ;  /* 0x000000b20300780c */ /* 0x040fe40004761670 */
[C---:B------:R-:W-:Y:S01]  /*5680*/  ISETP.LT.OR P5, PT, R3.reuse, 0xb9, !P0 ;  /* 0x000000b90300780c */ /* 0x040fe200047a1670 */
[----:B------:R0:W-:Y:S01]  /*5690*/  @!P2 STG.E.U8 desc[UR38][R4.64+0xb1], R113 ;  /* 0x0000b1710400a986 */ /* 0x0001e2000c101126 */
[C---:B------:R-:W-:Y:S02]  /*56a0*/  ISETP.LT.OR P2, PT, R3.reuse, 0xb9, !P1 ;  /* 0x000000b90300780c */ /* 0x040fe40004f41670 */
[----:B------:R-:W-:-:S04]  /*56b0*/  ISETP.LT.OR P1, PT, R3, 0xba, !P1 ;  /* 0x000000ba0300780c */ /* 0x000fc80004f21670 */
[----:B------:R-:W-:Y:S09]  /*56c0*/  @P4 BRA `(.L_x_215) ;  /* 0x00000000000c4947 */ /* 0x000ff20003800000 */
[----:B------:R-:W5:Y:S02]  /*56d0*/  LDG.E.U8 R132, desc[UR38][R10.64+0xb0] ;  /* 0x0000b0260a847981 */ /* 0x000f64000c1e1100 */
[----:B-----5:R-:W-:-:S05]  /*56e0*/  PRMT R12, R132, 0x8880, RZ ;  /* 0x00008880840c7816 */ /* 0x020fca00000000ff */
[----:B------:R-:W-:-:S07]  /*56f0*/  IMAD R15, R12, R125, RZ ;  /* 0x0000007d0c0f7224 */ /* 0x000fce00078e02ff */
.L_x_215:
[----:B------:R-:W-:Y:S05]  /*5700*/  BSYNC B1 ;  /* 0x0000000000017941 */ /* 0x000fea0003800000 */
.L_x_214:
[----:B---3--:R-:W-:Y:S01]  /*5710*/  @!P4 IMAD R13, R114, R124, R15 ;  /* 0x0000007c720dc224 */ /* 0x008fe200078e020f */
[----:B------:R-:W-:Y:S04]  /*5720*/  BSSY B1, `(.L_x_216) ;  /* 0x0000006000017945 */ /* 0x000fe80003800000 */
[----:B------:R3:W-:Y:S01]  /*5730*/  @!P4 STG.E.U8 desc[UR38][R6.64+0xb0], R13 ;  /* 0x0000b00d0600c986 */ /* 0x0007e2000c101126 */
[----:B------:R-:W-:Y:S05]  /*5740*/  @P3 BRA `(.L_x_217) ;  /* 0x00000000000c3947 */ /* 0x000fea0003800000 */
[----:B------:R-:W5:Y:S02]  /*5750*/  LDG.E.U8 R132, desc[UR38][R10.64+0xb1] ;  /* 0x0000b1260a847981 */ /* 0x000f64000c1e1100 */
[----:B-----5:R-:W-:-:S05]  /*5760*/  PRMT R12, R132, 0x8880, RZ ;  /* 0x00008880840c7816 */ /* 0x020fca00000000ff */
[----:B------:R-:W-:-:S07]  /*5770*/  IMAD R15, R12, R125, RZ ;  /* 0x0000007d0c0f7224 */ /* 0x000fce00078e02ff */
.L_x_217:
[----:B------:R-:W-:Y:S05]  /*5780*/  BSYNC B1 ;  /* 0x0000000000017941 */ /* 0x000fea0003800000 */
.L_x_216:
[----:B------:R-:W-:Y:S01]  /*5790*/  @!P3 IMAD R115, R115, R124, R15 ;  /* 0x0000007c7373b224 */ /* 0x000fe200078e020f */
[----:B------:R-:W-:Y:S04]  /*57a0*/  BSSY B1, `(.L_x_218) ;  /* 0x0000006000017945 */ /* 0x000fe80003800000 */
[----:B------:R0:W-:Y:S01]  /*57b0*/  @!P3 STG.E.U8 desc[UR38][R6.64+0xb1], R115 ;  /* 0x0000b1730600b986 */ /* 0x0001e2000c101126 */
[----:B------:R-:W-:Y:S05]  /*57c0*/  @P2 BRA `(.L_x_219) ;  /* 0x00000000000c2947 */ /* 0x000fea0003800000 */
[----:B------:R-:W5:Y:S02]  /*57d0*/  LDG.E.U8 R132, desc[UR38][R8.64+0xb8] ;  /* 0x0000b82608847981 */ /* 0x000f64000c1e1100 */
[----:B-----5:R-:W-:-:S05]  /*57e0*/  PRMT R12, R132, 0x8880, RZ ;  /* 0x00008880840c7816 */ /* 0x020fca00000000ff */
[----:B------:R-:W-:-:S07]  /*57f0*/  IMAD R15, R12, R125, RZ ;  /* 0x0000007d0c0f7224 */ /* 0x000fce00078e02ff */
.L_x_219:
[----:B------:R-:W-:Y:S05]  /*5800*/  BSYNC B1 ;  /* 0x0000000000017941 */ /* 0x000fea0003800000 */
.L_x_218:
[----:B---3--:R-:W-:Y:S01]  /*5810*/  @!P2 IMAD R13, R116, R124, R15 ;  /* 0x0000007c740da224 */ /* 0x008fe200078e020f */
[----:B------:R-:W-:Y:S04]  /*5820*/  BSSY B1, `(.L_x_220) ;  /* 0x0000006000017945 */ /* 0x000fe80003800000 */
[----:B------:R3:W-:Y:S01]  /*5830*/  @!P2 STG.E.U8 desc[UR38][R4.64+0xb8], R13 ;  /* 0x0000b80d0400a986 */ /* 0x0007e2000c101126 */
[----:B------:R-:W-:Y:S05]  /*5840*/  @P1 BRA `(.L_x_221) ;  /* 0x00000000000c1947 */ /* 0x000fea0003800000 */
[----:B------:R-:W5:Y:S02]  /*5850*/  LDG.E.U8 R132, desc[UR38][R8.64+0xb9] ;  /* 0x0000b92608847981 */ /* 0x000f64000c1e1100 */
[----:B-----5:R-:W-:-:S05]  /*5860*/  PRMT R12, R132, 0x8880, RZ ;  /* 0x00008880840c7816 */ /* 0x020fca00000000ff */
[----:B------:R-:W-:-:S07]  /*5870*/  IMAD R15, R12, R125, RZ ;  /* 0x0000007d0c0f7224 */ /* 0x000fce00078e02ff */
.L_x_221:
[----:B------:R-:W-:Y:S05]  /*5880*/  BSYNC B1 ;  /* 0x0000000000017941 */ /* 0x000fea0003800000 */
.L_x_220:
[----:B------:R-:W-:Y:S01]  /*5890*/  @!P1 IMAD R117, R117, R124, R15 ;  /* 0x0000007c75759224 */ /* 0x000fe200078e020f */
[----:B------:R-:W-:Y:S04]  /*58a0*/  BSSY B1, `(.L_x_222) ;  /* 0x0000006000017945 */ /* 0x000fe80003800000 */
[----:B------:R0:W-:Y:S01]  /*58b0*/  @!P1 STG.E.U8 desc[UR38][R4.64+0xb9], R117 ;  /* 0x0000b97504009986 */ /* 0x0001e2000c101126 */
[----:B------:R-:W-:Y:S05]  /*58c0*/  @P5 BRA `(.L_x_223) ;  /* 0x00000000000c5947 */ /* 0x000fea0003800000 */
[----:B------:R-:W0:Y:S02]  /*58d0*/  LDG.E.U8 R132, desc[UR38][R10.64+0xb8] ;  /* 0x0000b8260a847981 */ /* 0x000e24000c1e1100 */
[----:B0123--:R-:W-:-:S05]  /*58e0*/  PRMT R4, R132, 0x8880, RZ ;  /* 0x0000888084047816 */ /* 0x00ffca00000000ff */
[----:B------:R-:W-:-:S07]  /*58f0*/  IMAD R15, R4, R125, RZ ;  /* 0x0000007d040f7224 */ /* 0x000fce00078e02ff */
.L_x_223:
[----:B------:R-:W-:Y:S05]  /*5900*/  BSYNC B1 ;  /* 0x0000000000017941 */ /* 0x000fea0003800000 */
.L_x_222:
[----:B0123--:R-:W-:Y:S01]  /*5910*/  @!P5 IMAD R5, R118, R124, R15 ;  /* 0x0000007c7605d224 */ /* 0x00ffe200078e020f */
[----:B------:R-:W-:Y:S01]  /*5920*/  ISETP.LT.OR P0, PT, R3, 0xba, !P0 ;  /* 0x000000ba0300780c */ /* 0x000fe20004701670 */
[----:B------:R-:W-:Y:S03]  /*5930*/  BSSY B1, `(.L_x_224) ;  /* 0x0000006000017945 */ /* 0x000fe60003800000 */
[----:B------:R0:W-:Y:S09]  /*5940*/  @!P5 STG.E.U8 desc[UR38][R6.64+0xb8], R5 ;  /* 0x0000b8050600d986 */ /* 0x0001f2000c101126 */
[----:B------:R-:W-:Y:S05]  /*5950*/  @P0 BRA `(.L_x_225) ;  /* 0x00000000000c0947 */ /* 0x000fea0003800000 */
[----:B------:R-:W2:Y:S02]  /*5960*/  LDG.E.U8 R132, desc[UR38][R10.64+0xb9] ;  /* 0x0000b9260a847981 */ /* 0x000ea4000c1e1100 */
[----:B--2---:R-:W-:-:S05]  /*5970*/  PRMT R4, R132, 0x8880, RZ ;  /* 0x0000888084047816 */ /* 0x004fca00000000ff */
[----:B------:R-:W-:-:S07]  /*5980*/  IMAD R15, R4, R125, RZ ;  /* 0x0000007d040f7224 */ /* 0x000fce00078e02ff */
.L_x_225:
[----:B------:R-:W-:Y:S05]  /*5990*/  BSYNC B1 ;  /* 0x0000000000017941 */ /* 0x000fea0003800000 */
.L_x_224:
[----:B------:R-:W-:Y:S01]  /*59a0*/  IMAD R15, R119, R124, R15 ;  /* 0x0000007c770f7224 */ /* 0x000fe200078e020f */
[----:B------:R-:W-:Y:S06]  /*59b0*/  @P0 BRA `(.L_x_226) ;  /* 0x0000001000900947 */ /* 0x000fec0003800000 */
[----:B------:R1:W-:Y:S01]  /*59c0*/  STG.E.U8 desc[UR38][R6.64+0xb9], R15 ;  /* 0x0000b90f06007986 */ /* 0x0003e2000c101126 */
[----:B------:R-:W-:Y:S05]  /*59d0*/  BRA `(.L_x_226) ;  /* 0x0000001000887947 */ /* 0x000fea0003800000 */
.L_x_33:
[C---:B------:R-:W-:Y:S02]  /*59e0*/  ISETP.GE.AND P1, PT, R123.reuse, 0x1, PT ;  /* 0x000000017b00780c */ /* 0x040fe40003f26270 */
[----:B------:R-:W-:Y:S02]  /*59f0*/  ISETP.GE.AND P0, PT, R123, 0x9, PT ;  /* 0x000000097b00780c */ /* 0x000fe40003f06270 */
[C---:B------:R-:W-:Y:S02]  /*5a00*/  ISETP.LT.OR P4, PT, R3.reuse, 0x1, !P1 ;  /* 0x000000010300780c */ /* 0x040fe40004f81670 */
[C---:B------:R-:W-:Y:S02]  /*5a10*/  ISETP.LT.OR P3, PT, R3.reuse, 0x2, !P1 ;  /* 0x000000020300780c */ /* 0x040fe40004f61670 */
[C---:B------:R-:W-:Y:S02]  /*5a20*/  ISETP.LT.OR P2, PT, R3.reuse, 0x1, !P0 ;  /* 0x000000010300780c */ /* 0x040fe40004741670 */
[----:B------:R-:W-:-:S07]  /*5a30*/  ISETP.LT.OR P5, PT, R3, 0x2, !P0 ;  /* 0x000000020300780c */ /* 0x000fce00047a1670 */
[-C--:B------:R-:W-:Y:S02]  /*5a40*/  @!P4 IMAD R9, R24, R124.reuse, RZ ;  /* 0x0000007c1809c224 */ /* 0x080fe400078e02ff */
[-C--:B------:R-:W-:Y:S02]  /*5a50*/  @!P3 IMAD R25, R25, R124.reuse, RZ ;  /* 0x0000007c1919b224 */ /* 0x080fe400078e02ff */
[-C--:B------:R-:W-:Y:S01]  /*5a60*/  @!P2 IMAD R11, R26, R124.reuse, RZ ;  /* 0x0000007c1a0ba224 */ /* 0x080fe200078e02ff */
[----:B------:R0:W-:Y:S01]  /*5a70*/  @!P4 STG.E.U8 desc[UR38][R4.64], R9 ;  /* 0x000000090400c986 */ /* 0x0001e2000c101126 */
[----:B------:R-:W-:Y:S01]  /*5a80*/  ISETP.LT.OR P4, PT, R3, 0x9, !P1 ;  /* 0x000000090300780c */ /* 0x000fe20004f81670 */
[----:B------:R-:W-:Y:S02]  /*5a90*/  @!P5 IMAD R27, R27, R124, RZ ;  /* 0x0000007c1b1bd224 */ /* 0x000fe400078e02ff */
[----:B------:R-:W-:Y:S01]  /*5aa0*/  @!P3 STG.E.U8 desc[UR38][R4.64+0x1], R25 ;  /* 0x000001190400b986 */ /* 0x000fe2000c101126 */
[----:B------:R-:W-:-:S03]  /*5ab0*/  ISETP.LT.OR P3, PT, R3, 0xa, !P1 ;  /* 0x0000000a0300780c */ /* 0x000fc60004f61670 */
[----:B------:R1:W-:Y:S01]  /*5ac0*/  @!P2 STG.E.U8 desc[UR38][R6.64], R11 ;  /* 0x0000000b0600a986 */ /* 0x0003e2000c101126 */
[----:B------:R-:W-:-:S03]  /*5ad0*/  ISETP.LT.OR P2, PT, R3, 0x9, !P0 ;  /* 0x000000090300780c */ /* 0x000fc60004741670 */
[----:B------:R-:W-:Y:S01]  /*5ae0*/  @!P5 STG.E.U8 desc[UR38][R6.64+0x1], R27 ;  /* 0x0000011b0600d986 */ /* 0x000fe2000c101126 */
[----:B------:R-:W-:Y:S01]  /*5af0*/  ISETP.LT.OR P5, PT, R3, 0xa, !P0 ;  /* 0x0000000a0300780c */ /* 0x000fe200047a1670 */
[----:B------:R-:W-:-:S04]  /*5b00*/  @!P4 IMAD R13, R28, R124, RZ ;  /* 0x0000007c1c0dc224 */ /* 0x000fc800078e02ff */
[-C--:B------:R-:W-:Y:S01]  /*5b10*/  @!P3 IMAD R29, R29, R124.reuse, RZ ;  /* 0x0000007c1d1db224 */ /* 0x080fe200078e02ff */
[----:B------:R-:W-:Y:S01]  /*5b20*/  @!P4 STG.E.U8 desc[UR38][R4.64+0x8], R13 ;  /* 0x0000080d0400c986 */ /* 0x000fe2000c101126 */
[C---:B------:R-:W-:Y:S02]  /*5b30*/  ISETP.LT.OR P4, PT, R3.reuse, 0x11, !P1 ;  /* 0x000000110300780c */ /* 0x040fe40004f81670 */
[-C--:B0-----:R-:W-:Y:S01]  /*5b40*/  @!P2 IMAD R9, R30, R124.reuse, RZ ;  /* 0x0000007c1e09a224 */ /* 0x081fe200078e02ff */
[----:B------:R-:W-:Y:S01]  /*5b50*/  @!P3 STG.E.U8 desc[UR38][R4.64+0x9], R29 ;  /* 0x0000091d0400b986 */ /* 0x000fe2000c101126 */
[----:B------:R-:W-:Y:S02]  /*5b60*/  ISETP.LT.OR P3, PT, R3, 0x12, !P1 ;  /* 0x000000120300780c */ /* 0x000fe40004f61670 */
[----:B------:R-:W-:Y:S01]  /*5b70*/  @!P5 IMAD R31, R31, R124, RZ ;  /* 0x0000007c1f1fd224 */ /* 0x000fe200078e02ff */
[----:B------:R0:W-:Y:S01]  /*5b80*/  @!P2 STG.E.U8 desc[UR38][R6.64+0x8], R9 ;  /* 0x000008090600a986 */ /* 0x0001e2000c101126 */
[----:B------:R-:W-:-:S03]  /*5b90*/  ISETP.LT.OR P2, PT, R3, 0x11, !P0 ;  /* 0x000000110300780c */ /* 0x000fc60004741670 */
[----:B------:R-:W-:Y:S01]  /*5ba0*/  @!P5 STG.E.U8 desc[UR38][R6.64+0x9], R31 ;  /* 0x0000091f0600d986 */ /* 0x000fe2000c101126 */
[----:B------:R-:W-:Y:S01]  /*5bb0*/  ISETP.LT.OR P5, PT, R3, 0x12, !P0 ;  /* 0x000000120300780c */ /* 0x000fe200047a1670 */
[----:B-1----:R-:W-:-:S04]  /*5bc0*/  @!P4 IMAD R11, R32, R124, RZ ;  /* 0x0000007c200bc224 */ /* 0x002fc800078e02ff */
        /* <DEDUP_REMOVED lines=205> */
[----:B------:R1:W-:Y:S01]  /*68a0*/  @!P4 STG.E.U8 desc[UR38][R4.64+0x98], R13 ;  /* 0x0000980d0400c986 */ /* 0x0003e2000c101126 */
        /* <DEDUP_REMOVED lines=13> */
[-C--:B-1----:R-:W-:Y:S01]  /*6980*/  @!P2 IMAD R13, R106, R124.reuse, RZ ;  /* 0x0000007c6a0da224 */ /* 0x082fe200078e02ff */
[----:B------:R-:W-:Y:S01]  /*6990*/  @!P3 STG.E.U8 desc[UR38][R4.64+0xa1], R105 ;  /* 0x0000a1690400b986 */ /* 0x000fe2000c101126 */
[----:B------:R-:W-:Y:S02]  /*69a0*/  ISETP.LT.OR P3, PT, R3, 0xaa, !P1 ;  /* 0x000000aa0300780c */ /* 0x000fe40004f61670 */
[----:B------:R-:W-:Y:S01]  /*69b0*/  @!P5 IMAD R107, R107, R124, RZ ;  /* 0x0000007c6b6bd224 */ /* 0x000fe200078e02ff */
[----:B------:R1:W-:Y:S01]  /*69c0*/  @!P2 STG.E.U8 desc[UR38][R6.64+0xa0], R13 ;  /* 0x0000a00d0600a986 */ /* 0x0003e2000c101126 */
[----:B------:R-:W-:-:S03]  /*69d0*/  ISETP.LT.OR P2, PT, R3, 0xa9, !P0 ;  /* 0x000000a90300780c */ /* 0x000fc60004741670 */
[----:B------:R-:W-:Y:S01]  /*69e0*/  @!P5 STG.E.U8 desc[UR38][R6.64+0xa1], R107 ;  /* 0x0000a16b0600d986 */ /* 0x000fe2000c101126 */
[----:B------:R-:W-:Y:S01]  /*69f0*/  ISETP.LT.OR P5, PT, R3, 0xaa, !P0 ;  /* 0x000000aa0300780c */ /* 0x000fe200047a1670 */
[----:B0-----:R-:W-:-:S04]  /*6a00*/  @!P4 IMAD R9, R108, R124, RZ ;  /* 0x0000007c6c09c224 */ /* 0x001fc800078e02ff */
[-C--:B------:R-:W-:Y:S01]  /*6a10*/  @!P3 IMAD R109, R109, R124.reuse, RZ ;  /* 0x0000007c6d6db224 */ /* 0x080fe200078e02ff */
[----:B------:R-:W-:Y:S01]  /*6a20*/  @!P4 STG.E.U8 desc[UR38][R4.64+0xa8], R9 ;  /* 0x0000a8090400c986 */ /* 0x000fe2000c101126 */
[C---:B------:R-:W-:Y:S02]  /*6a30*/  ISETP.LT.OR P4, PT, R3.reuse, 0xb2, !P1 ;  /* 0x000000b20300780c */ /* 0x040fe40004f81670 */
[-C--:B--2---:R-:W-:Y:S01]  /*6a40*/  @!P2 IMAD R11, R110, R124.reuse, RZ ;  /* 0x0000007c6e0ba224 */ /* 0x084fe200078e02ff */
[----:B------:R-:W-:Y:S01]  /*6a50*/  @!P3 STG.E.U8 desc[UR38][R4.64+0xa9], R109 ;  /* 0x0000a96d0400b986 */ /* 0x000fe2000c101126 */
[----:B------:R-:W-:Y:S02]  /*6a60*/  ISETP.LT.OR P3, PT, R3, 0xb1, !P1 ;  /* 0x000000b10300780c */ /* 0x000fe40004f61670 */
[----:B------:R-:W-:Y:S01]  /*6a70*/  @!P5 IMAD R111, R111, R124, RZ ;  /* 0x0000007c6f6fd224 */ /* 0x000fe200078e02ff */
[----:B------:R0:W-:Y:S01]  /*6a80*/  @!P2 STG.E.U8 desc[UR38][R6.64+0xa8], R11 ;  /* 0x0000a80b0600a986 */ /* 0x0001e2000c101126 */
[----:B------:R-:W-:-:S03]  /*6a90*/  ISETP.LT.OR P2, PT, R3, 0xb1, !P0 ;  /* 0x000000b10300780c */ /* 0x000fc60004741670 */
[----:B------:R2:W-:Y:S01]  /*6aa0*/  @!P5 STG.E.U8 desc[UR38][R6.64+0xa9], R111 ;  /* 0x0000a96f0600d986 */ /* 0x0005e2000c101126 */
[----:B------:R-:W-:Y:S01]  /*6ab0*/  ISETP.LT.OR P5, PT, R3, 0xb9, !P0 ;  /* 0x000000b90300780c */ /* 0x000fe200047a1670 */
[----:B------:R-:W-:-:S04]  /*6ac0*/  @!P4 IMAD R113, R113, R124, RZ ;  /* 0x0000007c7171c224 */ /* 0x000fc800078e02ff */
[-C--:B-1----:R-:W-:Y:S01]  /*6ad0*/  @!P3 IMAD R13, R112, R124.reuse, RZ ;  /* 0x0000007c700db224 */ /* 0x082fe200078e02ff */
[----:B------:R2:W-:Y:S01]  /*6ae0*/  @!P4 STG.E.U8 desc[UR38][R4.64+0xb1], R113 ;  /* 0x0000b1710400c986 */ /* 0x0005e2000c101126 */
[C---:B------:R-:W-:Y:S02]  /*6af0*/  ISETP.LT.OR P4, PT, R3.reuse, 0xb2, !P0 ;  /* 0x000000b20300780c */ /* 0x040fe40004781670 */
[C---:B------:R-:W-:Y:S01]  /*6b00*/  ISETP.LT.OR P0, PT, R3.reuse, 0xba, !P0 ;  /* 0x000000ba0300780c */ /* 0x040fe20004701670 */
[----:B------:R2:W-:Y:S01]  /*6b10*/  @!P3 STG.E.U8 desc[UR38][R4.64+0xb0], R13 ;  /* 0x0000b00d0400b986 */ /* 0x0005e2000c101126 */
[C---:B------:R-:W-:Y:S02]  /*6b20*/  ISETP.LT.OR P3, PT, R3.reuse, 0xb9, !P1 ;  /* 0x000000b90300780c */ /* 0x040fe40004f61670 */
[----:B------:R-:W-:Y:S01]  /*6b30*/  ISETP.LT.OR P1, PT, R3, 0xba, !P1 ;  /* 0x000000ba0300780c */ /* 0x000fe20004f21670 */
[-C--:B------:R-:W-:Y:S02]  /*6b40*/  @!P2 IMAD R3, R114, R124.reuse, RZ ;  /* 0x0000007c7203a224 */ /* 0x080fe400078e02ff */
[----:B0-----:R-:W-:-:S03]  /*6b50*/  @!P5 IMAD R11, R118, R124, RZ ;  /* 0x0000007c760bd224 */ /* 0x001fc600078e02ff */
[----:B------:R2:W-:Y:S01]  /*6b60*/  @!P2 STG.E.U8 desc[UR38][R6.64+0xb0], R3 ;  /* 0x0000b0030600a986 */ /* 0x0005e2000c101126 */
[-C--:B------:R-:W-:Y:S02]  /*6b70*/  @!P4 IMAD R115, R115, R124.reuse, RZ ;  /* 0x0000007c7373c224 */ /* 0x080fe400078e02ff */
[-C--:B------:R-:W-:Y:S02]  /*6b80*/  @!P0 IMAD R119, R119, R124.reuse, RZ ;  /* 0x0000007c77778224 */ /* 0x080fe400078e02ff */
[-C--:B------:R-:W-:Y:S01]  /*6b90*/  @!P3 IMAD R9, R116, R124.reuse, RZ ;  /* 0x0000007c7409b224 */ /* 0x080fe200078e02ff */
[----:B------:R2:W-:Y:S01]  /*6ba0*/  @!P4 STG.E.U8 desc[UR38][R6.64+0xb1], R115 ;  /* 0x0000b1730600c986 */ /* 0x0005e2000c101126 */
[----:B------:R-:W-:-:S03]  /*6bb0*/  @!P1 IMAD R117, R117, R124, RZ ;  /* 0x0000007c75759224 */ /* 0x000fc600078e02ff */
[----:B------:R2:W-:Y:S04]  /*6bc0*/  @!P3 STG.E.U8 desc[UR38][R4.64+0xb8], R9 ;  /* 0x0000b8090400b986 */ /* 0x0005e8000c101126 */
[----:B------:R2:W-:Y:S04]  /*6bd0*/  @!P1 STG.E.U8 desc[UR38][R4.64+0xb9], R117 ;  /* 0x0000b97504009986 */ /* 0x0005e8000c101126 */
[----:B------:R2:W-:Y:S04]  /*6be0*/  @!P5 STG.E.U8 desc[UR38][R6.64+0xb8], R11 ;  /* 0x0000b80b0600d986 */ /* 0x0005e8000c101126 */
[----:B------:R2:W-:Y:S02]  /*6bf0*/  @!P0 STG.E.U8 desc[UR38][R6.64+0xb9], R119 ;  /* 0x0000b97706008986 */ /* 0x0005e4000c101126 */
.L_x_226:
[----:B------:R-:W-:Y:S05]  /*6c00*/  BSYNC B0 ;  /* 0x0000000000007941 */ /* 0x000fea0003800000 */
.L_x_32:
[----:B------:R-:W-:Y:S01]  /*6c10*/  IADD3 R16, P0, R16, UR36, RZ ;  /* 0x0000002410107c10 */ /* 0x000fe2000ff1e0ff */
[----:B------:R-:W-:Y:S01]  /*6c20*/  ULDC.64 UR4, c[0x0][0x650] ;  /* 0x0001940000047ab9 */ /* 0x000fe20000000a00 */
[----:B--2---:R-:W-:Y:S01]  /*6c30*/  PRMT R3, RZ, 0x7610, R3 ;  /* 0x00007610ff037816 */ /* 0x004fe20000000003 */
[----:B------:R-:W-:Y:S01]  /*6c40*/  IMAD.MOV.U32 R122, RZ, RZ, -0x1 ;  /* 0xffffffffff7a7424 */ /* 0x000fe200078e00ff */
[----:B------:R-:W-:Y:S01]  /*6c50*/  IADD3.X R17, R17, UR42, RZ, P0, !PT ;  /* 0x0000002a11117c10 */ /* 0x000fe200087fe4ff */
[----:B------:R-:W-:Y:S01]  /*6c60*/  IMAD.MOV.U32 R23, RZ, RZ, -0x1 ;  /* 0xffffffffff177424 */ /* 0x000fe200078e00ff */
[----:B------:R-:W-:-:S04]  /*6c70*/  ISETP.GE.U32.AND P0, PT, R16, UR4, PT ;  /* 0x0000000410007c0c */ /* 0x000fc8000bf06070 */
[----:B------:R-:W-:-:S13]  /*6c80*/  ISETP.GE.U32.AND.EX P0, PT, R17, UR5, PT, P0 ;  /* 0x0000000511007c0c */ /* 0x000fda000bf06100 */
[----:B------:R-:W-:Y:S05]  /*6c90*/  @P0 BRA `(.L_x_227) ;  /* 0x0000000400500947 */ /* 0x000fea0003800000 */
[----:B------:R-:W2:Y:S01]  /*6ca0*/  LDC.64 R10, c[0x0][0x628] ;  /* 0x00018a00ff0a7b82 */ /* 0x000ea20000000a00 */
[----:B------:R-:W3:Y:S01]  /*6cb0*/  S2R R12, SR_CTAID.X ;  /* 0x00000000000c7919 */ /* 0x000ee20000002500 */
[----:B------:R-:W-:Y:S02]  /*6cc0*/  IMAD.MOV.U32 R8, RZ, RZ, R16 ;  /* 0x000000ffff087224 */ /* 0x000fe400078e0010 */
[----:B------:R-:W-:Y:S01]  /*6cd0*/  IMAD.MOV.U32 R9, RZ, RZ, R17 ;  /* 0x000000ffff097224 */ /* 0x000fe200078e0011 */
[----:B------:R-:W0:Y:S03]  /*6ce0*/  S2R R20, SR_CTAID.Y ;  /* 0x0000000000147919 */ /* 0x000e260000002600 */
[----:B------:R-:W0:Y:S08]  /*6cf0*/  LDC R0, c[0x0][0x630] ;  /* 0x00018c00ff007b82 */ /* 0x000e300000000800 */
[----:B-1----:R-:W1:Y:S01]  /*6d00*/  LDC.64 R14, c[0x0][0x620] ;  /* 0x00018800ff0e7b82 */ /* 0x002e620000000a00 */
[----:B--2---:R-:W-:-:S04]  /*6d10*/  ISETP.NE.U32.AND P0, PT, R10, RZ, PT ;  /* 0x000000ff0a00720c */ /* 0x004fc80003f05070 */
[----:B------:R-:W-:-:S13]  /*6d20*/  ISETP.NE.AND.EX P0, PT, R11, RZ, PT, P0 ;  /* 0x000000ff0b00720c */ /* 0x000fda0003f05300 */
[----:B01-3--:R-:W-:Y:S05]  /*6d30*/  @!P0 BRA `(.L_x_228) ;  /* 0x0000000000288947 */ /* 0x00bfea0003800000 */
[----:B------:R-:W0:Y:S02]  /*6d40*/  LDC R3, c[0x0][0x634] ;  /* 0x00018d00ff037b82 */ /* 0x000e240000000800 */
[----:B0-----:R-:W-:-:S05]  /*6d50*/  IADD3 R3, P0, R16, R3, RZ ;  /* 0x0000000310037210 */ /* 0x001fca0007f1e0ff */
[----:B------:R-:W-:-:S04]  /*6d60*/  IMAD.X R13, RZ, RZ, R17, P0 ;  /* 0x000000ffff0d7224 */ /* 0x000fc800000e0611 */
[----:B------:R-:W-:-:S04]  /*6d70*/  IMAD.WIDE.U32 R4, R13, R10, RZ ;  /* 0x0000000a0d047225 */ /* 0x000fc800078e00ff */
[----:B----4-:R-:W-:-:S04]  /*6d80*/  IMAD.WIDE.U32 R6, P0, R3, R11, R4 ;  /* 0x0000000b03067225 */ /* 0x010fc80007800004 */
[----:B------:R-:W-:-:S04]  /*6d90*/  IMAD.WIDE.U32 R4, R3, R10, RZ ;  /* 0x0000000a03047225 */ /* 0x000fc800078e00ff */
[----:B------:R-:W-:Y:S01]  /*6da0*/  IMAD.X R9, RZ, RZ, RZ, P0 ;  /* 0x000000ffff097224 */ /* 0x000fe200000e06ff */
[----:B------:R-:W-:Y:S01]  /*6db0*/  IADD3 RZ, P0, R5, R6, RZ ;  /* 0x0000000605ff7210 */ /* 0x000fe20007f1e0ff */
[----:B------:R-:W-:-:S04]  /*6dc0*/  IMAD.MOV.U32 R8, RZ, RZ, R7 ;  /* 0x000000ffff087224 */ /* 0x000fc800078e0007 */
[----:B------:R-:W-:-:S08]  /*6dd0*/  IMAD.WIDE.U32.X R8, R13, R11, R8, P0 ;  /* 0x0000000b0d087225 */ /* 0x000fd000000e0408 */
.L_x_228:
[-CC-:B------:R-:W-:Y:S01]  /*6de0*/  SHF.R.U64 R23, R8, R0.reuse, R9.reuse ;  /* 0x0000000008177219 */ /* 0x180fe20000001209 */
[----:B----4-:R-:W0:Y:S01]  /*6df0*/  LDC.64 R26, c[0x0][0x640] ;  /* 0x00019000ff1a7b82 */ /* 0x010e220000000a00 */
[----:B------:R-:W-:Y:S01]  /*6e00*/  SHF.R.U32.HI R0, RZ, R0, R9 ;  /* 0x00000000ff007219 */ /* 0x000fe20000011609 */
[----:B------:R-:W-:Y:S01]  /*6e10*/  ULDC UR4, c[0x0][0x150] ;  /* 0x0000540000047ab9 */ /* 0x000fe20000000800 */
[----:B------:R-:W-:Y:S02]  /*6e20*/  IADD3 R3, P0, RZ, -R23, RZ ;  /* 0x80000017ff037210 */ /* 0x000fe40007f1e0ff */
[----:B------:R-:W-:-:S03]  /*6e30*/  I2FP.F32.U32 R7, R12 ;  /* 0x0000000c00077245 */ /* 0x000fc60000201000 */
[----:B------:R-:W1:Y:S01]  /*6e40*/  LDC R6, c[0x0][0x618] ;  /* 0x00018600ff067b82 */ /* 0x000e620000000800 */
[----:B------:R-:W-:Y:S02]  /*6e50*/  IMAD.X R5, RZ, RZ, ~R0, P0 ;  /* 0x000000ffff057224 */ /* 0x000fe400000e0e00 */
[----:B------:R-:W-:Y:S01]  /*6e60*/  FMUL R7, R7, UR4 ;  /* 0x0000000407077c20 */ /* 0x000fe20008400000 */
[----:B------:R-:W-:Y:S01]  /*6e70*/  ULDC UR4, c[0x0][0x154] ;  /* 0x0000550000047ab9 */ /* 0x000fe20000000800 */
[-C--:B------:R-:W-:Y:S02]  /*6e80*/  IMAD R0, R5, R14.reuse, RZ ;  /* 0x0000000e05007224 */ /* 0x080fe400078e02ff */
[C---:B------:R-:W-:Y:S01]  /*6e90*/  IMAD.WIDE.U32 R4, R3.reuse, R14, R16 ;  /* 0x0000000e03047225 */ /* 0x040fe200078e0010 */
[----:B------:R-:W2:Y:S01]  /*6ea0*/  LDC R8, c[0x0][0x608] ;  /* 0x00018200ff087b82 */ /* 0x000ea20000000800 */
[----:B------:R-:W3:Y:S02]  /*6eb0*/  F2I.U32.TRUNC.NTZ R7, R7 ;  /* 0x0000000700077305 */ /* 0x000ee4000020f000 */
[----:B------:R-:W-:Y:S01]  /*6ec0*/  IMAD R3, R3, R15, R0 ;  /* 0x0000000f03037224 */ /* 0x000fe200078e0200 */
[----:B------:R-:W-:-:S03]  /*6ed0*/  I2FP.F32.U32 R0, R20 ;  /* 0x0000001400007245 */ /* 0x000fc60000201000 */
[----:B------:R-:W-:Y:S01]  /*6ee0*/  IMAD.IADD R3, R5, 0x1, R3 ;  /* 0x0000000105037824 */ /* 0x000fe200078e0203 */
[----:B------:R-:W4:Y:S01]  /*6ef0*/  LDC R11, c[0x0][0x658] ;  /* 0x00019600ff0b7b82 */ /* 0x000f220000000800 */
[----:B0-----:R-:W-:-:S04]  /*6f00*/  ISETP.NE.U32.AND P0, PT, R26, RZ, PT ;  /* 0x000000ff1a00720c */ /* 0x001fc80003f05070 */
[----:B------:R-:W-:-:S03]  /*6f10*/  ISETP.NE.AND.EX P0, PT, R27, RZ, PT, P0 ;  /* 0x000000ff1b00720c */ /* 0x000fc60003f05300 */
[----:B------:R-:W0:Y:S01]  /*6f20*/  LDC R9, c[0x0][0x144] ;  /* 0x00005100ff097b82 */ /* 0x000e220000000800 */
[-C--:B-1----:R-:W-:Y:S01]  /*6f30*/  SHF.R.U64 R10, R4, R6.reuse, R3 ;  /* 0x00000006040a7219 */ /* 0x082fe20000001203 */
[----:B---3--:R-:W-:Y:S01]  /*6f40*/  IMAD.MOV R7, RZ, RZ, -R7 ;  /* 0x000000ffff077224 */ /* 0x008fe200078e0a07 */
[----:B------:R-:W-:Y:S01]  /*6f50*/  SHF.R.U32.HI R3, RZ, R6, R3 ;  /* 0x00000006ff037219 */ /* 0x000fe20000011603 */
[----:B------:R-:W-:-:S04]  /*6f60*/  FMUL R6, R0, UR4 ;  /* 0x0000000400067c20 */ /* 0x000fc80008400000 */
[----:B------:R-:W1:Y:S01]  /*6f70*/  LDC R21, c[0x0][0x148] ;  /* 0x00005200ff157b82 */ /* 0x000e620000000800 */
[----:B------:R3:W0:Y:S01]  /*6f80*/  F2I.U32.TRUNC.NTZ R14, R6 ;  /* 0x00000006000e7305 */ /* 0x000622000020f000 */
[-CC-:B--2---:R-:W-:Y:S02]  /*6f90*/  SHF.R.U64 R13, R10, R8.reuse, R3.reuse ;  /* 0x000000080a0d7219 */ /* 0x184fe40000001203 */
[----:B------:R-:W-:-:S04]  /*6fa0*/  SHF.R.U32.HI R0, RZ, R8, R3 ;  /* 0x00000008ff007219 */ /* 0x000fc80000011603 */
[----:B------:R-:W2:Y:S01]  /*6fb0*/  LDC R24, c[0x0][0x600] ;  /* 0x00018000ff187b82 */ /* 0x000ea20000000800 */
[-CC-:B----4-:R-:W-:Y:S02]  /*6fc0*/  SHF.R.U64 R15, R13, R11.reuse, R0.reuse ;  /* 0x0000000b0d0f7219 */ /* 0x190fe40000001200 */
[----:B------:R-:W-:-:S03]  /*6fd0*/  SHF.R.U32.HI R5, RZ, R11, R0 ;  /* 0x0000000bff057219 */ /* 0x000fc60000011600 */
[----:B------:R-:W-:Y:S02]  /*6fe0*/  IMAD.MOV.U32 R4, RZ, RZ, R15 ;  /* 0x000000ffff047224 */ /* 0x000fe400078e000f */
[----:B------:R-:W4:Y:S01]  /*6ff0*/  LDC R28, c[0x0][0x648] ;  /* 0x00019200ff1c7b82 */ /* 0x000f220000000800 */
[----:B0-----:R-:W-:-:S07]  /*7000*/  IMAD R25, R9, R7, R12 ;  /* 0x0000000709197224 */ /* 0x001fce00078e020c */
[----:B------:R-:W0:Y:S08]  /*7010*/  LDC R29, c[0x0][0x638] ;  /* 0x00018e00ff1d7b82 */ /* 0x000e300000000800 */
[----:B------:R-:W0:Y:S01]  /*7020*/  LDC R30, c[0x0][0x610] ;  /* 0x00018400ff1e7b82 */ /* 0x000e220000000800 */
[----:B-123--:R-:W-:Y:S05]  /*7030*/  @!P0 BRA `(.L_x_229) ;  /* 0x0000000000288947 */ /* 0x00efea0003800000 */
[----:B------:R-:W1:Y:S02]  /*7040*/  LDC R0, c[0x0][0x64c] ;  /* 0x00019300ff007b82 */ /* 0x000e640000000800 */
[----:B-1----:R-:W-:-:S05]  /*7050*/  IADD3 R3, P0, R15, R0, RZ ;  /* 0x000000000f037210 */ /* 0x002fca0007f1e0ff */
        /* <DEDUP_REMOVED lines=8> */
.L_x_229:
[----:B------:R-:W-:Y:S01]  /*70e0*/  ISETP.NE.AND P0, PT, R2, 0x1, PT ;  /* 0x000000010200780c */ /* 0x000fe20003f05270 */
[----:B------:R-:W-:Y:S01]  /*70f0*/  IMAD.MOV R14, RZ, RZ, -R14 ;  /* 0x000000ffff0e7224 */ /* 0x000fe200078e0a0e */
[----:B----4-:R-:W-:Y:S01]  /*7100*/  SHF.R.U64 R3, R4, R28, R5 ;  /* 0x0000001c04037219 */ /* 0x010fe20000001205 */
[----:B------:R-:W-:Y:S01]  /*7110*/  VIADD R5, R24, 0xffffffff ;  /* 0xffffffff18057836 */ /* 0x000fe20000000000 */
[----:B------:R-:W-:-:S03]  /*7120*/  LOP3.LUT R0, R13, R130, RZ, 0xc0, !PT ;  /* 0x000000820d007212 */ /* 0x000fc600078ec0ff */
[----:B------:R-:W-:Y:S01]  /*7130*/  IMAD.MOV R4, RZ, RZ, -R3 ;  /* 0x000000ffff047224 */ /* 0x000fe200078e0a03 */
[----:B------:R-:W-:Y:S01]  /*7140*/  LOP3.LUT R10, R10, R5, RZ, 0xc0, !PT ;  /* 0x000000050a0a7212 */ /* 0x000fe200078ec0ff */
[----:B------:R-:W-:Y:S02]  /*7150*/  IMAD R0, R127, R3, R0 ;  /* 0x000000037f007224 */ /* 0x000fe400078e0200 */
[----:B0-----:R-:W-:Y:S02]  /*7160*/  IMAD R3, R4, R29, R15 ;  /* 0x0000001d04037224 */ /* 0x001fe400078e020f */
[----:B------:R-:W-:Y:S02]  /*7170*/  @P0 IMAD R25, R21, R14, R20 ;  /* 0x0000000e15190224 */ /* 0x000fe400078e0214 */
[----:B------:R-:W-:Y:S02]  /*7180*/  IMAD R5, R3, R24, R10 ;  /* 0x0000001803057224 */ /* 0x000fe400078e020a */
[----:B------:R-:W-:-:S02]  /*7190*/  IMAD R0, R0, R30, R25 ;  /* 0x0000001e00007224 */ /* 0x000fc400078e0219 */
[----:B------:R-:W-:-:S03]  /*71a0*/  IMAD.MOV.U32 R4, RZ, RZ, 0x1 ;  /* 0x00000001ff047424 */ /* 0x000fc600078e00ff */
[----:B------:R-:W-:Y:S02]  /*71b0*/  SEL R122, R5, R0, !P0 ;  /* 0x00000000057a7207 */ /* 0x000fe40004000000 */
[----:B------:R-:W-:Y:S02]  /*71c0*/  PRMT R3, R4, 0x7610, R3 ;  /* 0x0000761004037816 */ /* 0x000fe40000000003 */
[----:B------:R-:W-:-:S07]  /*71d0*/  SEL R0, R0, R5, !P0 ;  /* 0x0000000500007207 */ /* 0x000fce0004000000 */
.L_x_227:
[----:B------:R-:W-:Y:S01]  /*71e0*/  LOP3.LUT P0, RZ, R3, 0xff, RZ, 0xc0, !PT ;  /* 0x000000ff03ff7812 */ /* 0x000fe2000780c0ff */
[----:B------:R-:W-:-:S12]  /*71f0*/  IMAD.MOV.U32 R123, RZ, RZ, R0 ;  /* 0x000000ffff7b7224 */ /* 0x000fd800078e0000 */
[----:B------:R-:W-:Y:S05]  /*7200*/  @P0 BRA `(.L_x_230) ;  /* 0xffffffa000900947 */ /* 0x000fea000383ffff */
[----:B------:R-:W-:Y:S05]  /*7210*/  EXIT ;  /* 0x000000000000794d */ /* 0x000fea0003800000 */
.L_x_7:
        /* <DEDUP_REMOVED lines=26> */
.L_x_232:
[----:B------:R-:W0:Y:S01]  /*73c0*/  LDC.64 R32, c[0x0][0x640] ;  /* 0x00019000ff207b82 */ /* 0x000e220000000a00 */
[-CC-:B------:R-:W-:Y:S01]  /*73d0*/  SHF.R.U64 R22, R14, R8.reuse, R15.reuse ;  /* 0x000000080e167219 */ /* 0x180fe2000000120f */
[----:B------:R-:W-:Y:S01]  /*73e0*/  IMAD.MOV.U32 R25, RZ, RZ, 0x1 ;  /* 0x00000001ff197424 */ /* 0x000fe200078e00ff */
[----:B------:R-:W-:Y:S02]  /*73f0*/  SHF.R.U32.HI R7, RZ, R8, R15 ;  /* 0x00000008ff077219 */ /* 0x000fe4000001160f */
[----:B------:R-:W-:-:S03]  /*7400*/  IADD3 R13, P0, RZ, -R22, RZ ;  /* 0x80000016ff0d7210 */ /* 0x000fc60007f1e0ff */
[----:B------:R-:W1:Y:S02]  /*7410*/  LDC R12, c[0x0][0x618] ;  /* 0x00018600ff0c7b82 */ /* 0x000e640000000800 */
[----:B------:R-:W-:Y:S02]  /*7420*/  IMAD.X R7, RZ, RZ, ~R7, P0 ;  /* 0x000000ffff077224 */ /* 0x000fe400000e0e07 */
[----:B------:R-:W-:-:S04]  /*7430*/  IMAD.WIDE.U32 R10, R13, R26, R16 ;  /* 0x0000001a0d0a7225 */ /* 0x000fc800078e0010 */
[----:B------:R-:W2:Y:S01]  /*7440*/  LDC R14, c[0x0][0x608] ;  /* 0x00018200ff0e7b82 */ /* 0x000ea20000000800 */
[----:B------:R-:W-:-:S04]  /*7450*/  IMAD R8, R7, R26, RZ ;  /* 0x0000001a07087224 */ /* 0x000fc800078e02ff */
[----:B------:R-:W-:-:S03]  /*7460*/  IMAD R7, R13, R27, R8 ;  /* 0x0000001b0d077224 */ /* 0x000fc600078e0208 */
[----:B------:R-:W3:Y:S01]  /*7470*/  LDC R30, c[0x0][0x658] ;  /* 0x00019600ff1e7b82 */ /* 0x000ee20000000800 */
[----:B------:R-:W-:Y:S01]  /*7480*/  IMAD.IADD R7, R11, 0x1, R7 ;  /* 0x000000010b077824 */ /* 0x000fe200078e0207 */
[----:B0-----:R-:W-:Y:S01]  /*7490*/  ISETP.NE.U32.AND P0, PT, R32, RZ, PT ;  /* 0x000000ff2000720c */ /* 0x001fe20003f05070 */
[----:B------:R-:W-:-:S03]  /*74a0*/  IMAD.MOV.U32 R11, RZ, RZ, -0x1 ;  /* 0xffffffffff0b7424 */ /* 0x000fc600078e00ff */
        /* <DEDUP_REMOVED lines=8> */
[-C--:B---3--:R-:W-:Y:S02]  /*7530*/  SHF.L.U32 R10, R11, R30.reuse, RZ ;  /* 0x0000001e0b0a7219 */ /* 0x088fe400000006ff */
[--C-:B------:R-:W-:Y:S02]  /*7540*/  SHF.R.U64 R28, R26, R30, R7.reuse ;  /* 0x0000001e1a1c7219 */ /* 0x100fe40000001207 */
[----:B------:R-:W-:Y:S02]  /*7550*/  LOP3.LUT R27, RZ, R10, RZ, 0x33, !PT ;  /* 0x0000000aff1b7212 */ /* 0x000fe400078e33ff */
[----:B------:R-:W-:Y:S01]  /*7560*/  SHF.R.U32.HI R11, RZ, R30, R7 ;  /* 0x0000001eff0b7219 */ /* 0x000fe20000011607 */
[----:B------:R-:W3:Y:S01]  /*7570*/  LDC R29, c[0x0][0x610] ;  /* 0x00018400ff1d7b82 */ /* 0x000ee20000000800 */
[----:B------:R-:W-:Y:S01]  /*7580*/  IMAD.MOV.U32 R10, RZ, RZ, R28 ;  /* 0x000000ffff0a7224 */ /* 0x000fe200078e001c */
[----:B------:R-:W-:Y:S06]  /*7590*/  @!P0 BRA `(.L_x_233) ;  /* 0x0000000000288947 */ /* 0x000fec0003800000 */
        /* <DEDUP_REMOVED lines=10> */
.L_x_233:
[----:B------:R-:W-:Y:S02]  /*7640*/  ISETP.NE.AND P0, PT, R2, 0x1, PT ;  /* 0x000000010200780c */ /* 0x000fe40003f05270 */
[----:B-1----:R-:W-:Y:S01]  /*7650*/  SHF.R.U64 R8, R10, R8, R11 ;  /* 0x000000080a087219 */ /* 0x002fe2000000120b */
[----:B0-----:R-:W-:Y:S01]  /*7660*/  VIADD R11, R21, 0xffffffff ;  /* 0xffffffff150b7836 */ /* 0x001fe20000000000 */
[----:B------:R-:W-:Y:S02]  /*7670*/  SHF.L.U32 R25, R25, R30, RZ ;  /* 0x0000001e19197219 */ /* 0x000fe400000006ff */
[----:B------:R-:W-:Y:S01]  /*7680*/  LOP3.LUT R5, R26, R27, RZ, 0xc0, !PT ;  /* 0x0000001b1a057212 */ /* 0x000fe200078ec0ff */
[----:B------:R-:W-:-:S04]  /*7690*/  IMAD.MOV R7, RZ, RZ, -R8 ;  /* 0x000000ffff077224 */ /* 0x000fc800078e0a08 */
[----:B------:R-:W-:Y:S02]  /*76a0*/  IMAD R5, R25, R8, R5 ;  /* 0x0000000819057224 */ /* 0x000fe400078e0205 */
[----:B------:R-:W-:Y:S01]  /*76b0*/  @P0 IMAD R6, R9, R24, R4 ;  /* 0x0000001809060224 */ /* 0x000fe200078e0204 */
[----:B------:R-:W-:Y:S01]  /*76c0*/  LOP3.LUT R9, R20, R11, RZ, 0xc0, !PT ;  /* 0x0000000b14097212 */ /* 0x000fe200078ec0ff */
[----:B--2---:R-:W-:Y:S02]  /*76d0*/  IMAD R4, R7, R23, R28 ;  /* 0x0000001707047224 */ /* 0x004fe400078e021c */
[----:B---3--:R-:W-:Y:S02]  /*76e0*/  IMAD R6, R5, R29, R6 ;  /* 0x0000001d05067224 */ /* 0x008fe400078e0206 */
[----:B------:R-:W-:Y:S02]  /*76f0*/  IMAD R5, R4, R21, R9 ;  /* 0x0000001504057224 */ /* 0x000fe400078e0209 */
[----:B------:R-:W-:-:S02]  /*7700*/  IMAD.MOV.U32 R8, RZ, RZ, 0x1 ;  /* 0x00000001ff087424 */ /* 0x000fc400078e00ff */
[----:B------:R-:W-:Y:S01]  /*7710*/  IMAD.MOV.U32 R7, RZ, RZ, R22 ;  /* 0x000000ffff077224 */ /* 0x000fe200078e0016 */
[----:B------:R-:W-:Y:S02]  /*7720*/  SEL R21, R5, R6, !P0 ;  /* 0x0000000605157207 */ /* 0x000fe40004000000 */
[----:B------:R-:W-:-:S07]  /*7730*/  SEL R20, R6, R5, !P0 ;  /* 0x0000000506147207 */ /* 0x000fce0004000000 */
.L_x_231:
[----:B------:R-:W-:-:S08]  /*7740*/  NOP ;  /* 0x0000000000007918 */ /* 0x000fd00000000000 */
[----:B------:R-:W0:-:S00]  /*7750*/  USETMAXREG.DEALLOC.CTAPOOL 0x28 ;  /* 0x00000028000079c8 */ /* 0x000e0000080e0500 */
[----:B0-----:R-:W-:-:S13]  /*7760*/  ISETP.NE.AND P0, PT, R3, RZ, PT ;  /* 0x000000ff0300720c */ /* 0x001fda0003f05270 */
[----:B------:R-:W-:Y:S05]  /*7770*/  @P0 EXIT ;  /* 0x000000000000094d */ /* 0x000fea0003800000 */
[----:B------:R-:W-:Y:S01]  /*7780*/  LOP3.LUT P0, RZ, R8, 0xff, RZ, 0xc0, !PT ;  /* 0x000000ff08ff7812 */ /* 0x000fe2000780c0ff */
[----:B------:R-:W-:Y:S02]  /*7790*/  IMAD.MOV.U32 R3, RZ, RZ, 0x1 ;  /* 0x00000001ff037424 */ /* 0x000fe400078e00ff */
[----:B------:R-:W-:-:S10]  /*77a0*/  IMAD.MOV.U32 R8, RZ, RZ, RZ ;  /* 0x000000ffff087224 */ /* 0x000fd400078e00ff */
[----:B------:R-:W-:Y:S05]  /*77b0*/  @!P0 BRA `(.L_x_234) ;  /* 0x0000000c00288947 */ /* 0x000fea0003800000 */
[----:B------:R-:W0:Y:S01]  /*77c0*/  LDC R3, c[0x0][0x28c] ;  /* 0x0000a300ff037b82 */ /* 0x000e220000000800 */
[----:B------:R-:W1:Y:S01]  /*77d0*/  S2R R10, SR_CgaCtaId ;  /* 0x00000000000a7919 */ /* 0x000e620000008800 */
[----:B------:R-:W-:Y:S01]  /*77e0*/  IMAD.MOV.U32 R13, RZ, RZ, 0x3000 ;  /* 0x00003000ff0d7424 */ /* 0x000fe200078e00ff */
[----:B------:R-:W-:Y:S01]  /*77f0*/  ULDC UR5, c[0x0][0x658] ;  /* 0x0001960000057ab9 */ /* 0x000fe20000000800 */
[----:B------:R-:W-:Y:S01]  /*7800*/  UMOV UR6, 0xffffffff ;  /* 0xffffffff00067882 */ /* 0x000fe20000000000 */
[----:B------:R-:W-:Y:S01]  /*7810*/  BSSY B0, `(.L_x_234) ;  /* 0x00000c4000007945 */ /* 0x000fe20003800000 */
[----:B------:R-:W-:Y:S01]  /*7820*/  USHF.L.U32 UR6, UR6, UR5, URZ ;  /* 0x0000000506067299 */ /* 0x000fe2000800063f */
[----:B------:R-:W-:Y:S01]  /*7830*/  IMAD.MOV.U32 R12, RZ, RZ, 0x1 ;  /* 0x00000001ff0c7424 */ /* 0x000fe200078e00ff */
[----:B------:R-:W-:Y:S01]  /*7840*/  LOP3.LUT R9, R18, 0x2, RZ, 0xfc, !PT ;  /* 0x0000000212097812 */ /* 0x000fe200078efcff */
[----:B------:R-:W-:Y:S01]  /*7850*/  IMAD.MOV.U32 R8, RZ, RZ, RZ ;  /* 0x000000ffff087224 */ /* 0x000fe200078e00ff */
[----:B------:R-:W-:Y:S01]  /*7860*/  ULDC UR4, c[0x0][0x600] ;  /* 0x0001800000047ab9 */ /* 0x000fe20000000800 */
[----:B------:R-:W-:Y:S01]  /*7870*/  UMOV UR7, 0x1 ;  /* 0x0000000100077882 */ /* 0x000fe20000000000 */
[----:B------:R-:W-:-:S02]  /*7880*/  UIADD3 UR15, UR4, -0x1, URZ ;  /* 0xffffffff040f7890 */ /* 0x000fc4000fffe03f */
[----:B------:R-:W-:Y:S02]  /*7890*/  USHF.L.U32 UR17, UR7, UR5, URZ ;  /* 0x0000000507117299 */ /* 0x000fe4000800063f */
[----:B------:R-:W-:Y:S01]  /*78a0*/  ULOP3.LUT UR16, URZ, UR6, URZ, 0x33, !UPT ;  /* 0x000000063f107292 */ /* 0x000fe2000f8e333f */
[----:B------:R-:W-:Y:S01]  /*78b0*/  ULDC.64 UR20, c[0x0][0x198] ;  /* 0x0000660000147ab9 */ /* 0x000fe20000000a00 */
[----:B0-----:R-:W-:-:S05]  /*78c0*/  VIADD R3, R3, 0x7f ;  /* 0x0000007f03037836 */ /* 0x001fca0000000000 */
[----:B------:R-:W-:-:S04]  /*78d0*/  SHF.R.S32.HI R4, RZ, 0x1f, R3 ;  /* 0x0000001fff047819 */ /* 0x000fc80000011403 */
[----:B------:R-:W-:Y:S01]  /*78e0*/  LEA.HI R4, R4, R3, RZ, 0x7 ;  /* 0x0000000304047211 */ /* 0x000fe200078f38ff */
[----:B------:R-:W-:Y:S01]  /*78f0*/  IMAD.MOV.U32 R3, RZ, RZ, 0x1 ;  /* 0x00000001ff037424 */ /* 0x000fe200078e00ff */
[----:B-1----:R-:W-:Y:S02]  /*7900*/  LOP3.LUT R10, R10, 0x1, RZ, 0xc0, !PT ;  /* 0x000000010a0a7812 */ /* 0x002fe400078ec0ff */
[----:B------:R-:W-:-:S03]  /*7910*/  SHF.R.S32.HI R11, RZ, 0x7, R4 ;  /* 0x00000007ff0b7819 */ /* 0x000fc60000011404 */
[----:B------:R-:W-:Y:S02]  /*7920*/  IMAD R13, R10, R13, 0x14100 ;  /* 0x000141000a0d7424 */ /* 0x000fe400078e020d */
[----:B------:R-:W-:-:S07]  /*7930*/  VIADD R19, R11, 0x1 ;  /* 0x000000010b137836 */ /* 0x000fce0000000000 */
.L_x_245:
[----:B------:R-:W-:-:S03]  /*7940*/  UMOV UR4, 0xffffffff ;  /* 0xffffffff00047882 */ /* 0x000fc60000000000 */
[----:B------:R-:W-:Y:S05]  /*7950*/  BRA.DIV UR4, `(.L_x_235) ;  /* 0x0000000e04cc7947 */ /* 0x000fea000b800000 */
[----:B------:R-:W-:-:S13]  /*7960*/  ELECT P6, URZ, PT ;  /* 0x00000000003f782f */ /* 0x000fda00038c0000 */
.L_x_257:
[----:B------:R-:W0:Y:S01]  /*7970*/  LDC R4, c[0x0][0x28c] ;  /* 0x0000a300ff047b82 */ /* 0x000e220000000800 */
[----:B------:R-:W-:Y:S01]  /*7980*/  BSSY B1, `(.L_x_236) ;  /* 0x0000039000017945 */ /* 0x000fe20003800000 */
[----:B0-----:R-:W-:-:S13]  /*7990*/  ISETP.LT.OR P6, PT, R4, 0x1, !P6 ;  /* 0x000000010400780c */ /* 0x001fda00077c1670 */
[----:B------:R-:W-:Y:S05]  /*79a0*/  @P6 BRA `(.L_x_237) ;  /* 0x0000000000d86947 */ /* 0x000fea0003800000 */
[----:B------:R-:W-:Y:S02]  /*79b0*/  IMAD R21, R21, 0x2, R10 ;  /* 0x0000000215157824 */ /* 0x000fe400078e020a */
[----:B------:R-:W-:Y:S02]  /*79c0*/  IMAD.SHL.U32 R20, R20, 0x80, RZ ;  /* 0x0000008014147824 */ /* 0x000fe400078e00ff */
[----:B------:R-:W-:Y:S02]  /*79d0*/  IMAD.MOV.U32 R22, RZ, RZ, RZ ;  /* 0x000000ffff167224 */ /* 0x000fe400078e00ff */
[----:B------:R-:W-:Y:S02]  /*79e0*/  IMAD.MOV.U32 R4, RZ, RZ, R19 ;  /* 0x000000ffff047224 */ /* 0x000fe400078e0013 */
[----:B------:R-:W-:Y:S02]  /*79f0*/  IMAD.MOV.U32 R5, RZ, RZ, R3 ;  /* 0x000000ffff057224 */ /* 0x000fe400078e0003 */
[----:B------:R-:W-:-:S02]  /*7a00*/  IMAD.MOV.U32 R6, RZ, RZ, R8 ;  /* 0x000000ffff067224 */ /* 0x000fc400078e0008 */
[----:B------:R-:W-:-:S07]  /*7a10*/  IMAD R21, R21, 0x60, RZ ;  /* 0x0000006015157824 */ /* 0x000fce00078e02ff */
.L_x_240:
[----:B------:R-:W0:Y:S01]  /*7a20*/  S2R R15, SR_CgaCtaId ;  /* 0x00000000000f7919 */ /* 0x000e220000008800 */
[----:B------:R-:W-:Y:S02]  /*7a30*/  MOV R14, 0x400 ;  /* 0x00000400000e7802 */ /* 0x000fe40000000f00 */
[----:B------:R-:W-:Y:S02]  /*7a40*/  ISETP.NE.AND P1, PT, R0, RZ, PT ;  /* 0x000000ff0000720c */ /* 0x000fe40003f25270 */
[----:B0-----:R-:W-:Y:S02]  /*7a50*/  LEA R25, R15, R14, 0x18 ;  /* 0x0000000e0f197211 */ /* 0x001fe400078ec0ff */
[----:B------:R-:W-:-:S09]  /*7a60*/  SHF.L.U32 R14, R5, 0x1f, RZ ;  /* 0x0000001f050e7819 */ /* 0x000fd200000006ff */
[----:B------:R-:W0:Y:S01]  /*7a70*/  @!P1 LDC R15, c[0x0][0x500] ;  /* 0x00014000ff0f9b82 */ /* 0x000e220000000800 */
[----:B------:R-:W-:-:S04]  /*7a80*/  IMAD R23, R6, 0x8, R25 ;  /* 0x0000000806177824 */ /* 0x000fc800078e0219 */
[----:B------:R-:W1:Y:S02]  /*7a90*/  SYNCS.PHASECHK.TRANS64.TRYWAIT P0, [R23+URZ+0x28], R14 ;  /* 0x0000280e170075a7 */ /* 0x000e64000800017f */
[----:B-1----:R-:W-:Y:S05]  /*7aa0*/  @!P0 BRA `(.L_x_238) ;  /* 0x0000000c00988947 */ /* 0x002fea0003800000 */
.L_x_258:
[----:B-1----:R-:W-:Y:S01]  /*7ab0*/  PRMT R14, R9, 0x9910, RZ ;  /* 0x00009910090e7816 */ /* 0x002fe200000000ff */
[----:B0-----:R0:W-:Y:S03]  /*7ac0*/  @!P1 SYNCS.ARRIVE.TRANS64 RZ, [R23+URZ], R15 ;  /* 0x0000000f17ff99a7 */ /* 0x0011e6000800003f */
[----:B------:R-:W-:-:S13]  /*7ad0*/  ISETP.NE.AND P0, PT, R14, 0x2, PT ;  /* 0x000000020e00780c */ /* 0x000fda0003f05270 */
[----:B0-----:R-:W-:Y:S05]  /*7ae0*/  @P0 BRA `(.L_x_239) ;  /* 0x0000000000040947 */ /* 0x001fea0003800000 */
[----:B------:R-:W-:Y:S01]  /*7af0*/  BPT.TRAP 0x1 ;  /* 0x000000040000795c */ /* 0x000fe20000300000 */
.L_x_239:
[----:B------:R-:W-:Y:S01]  /*7b00*/  IMAD R14, R6, 0x4000, R25 ;  /* 0x00004000060e7824 */ /* 0x000fe200078e0219 */
[----:B------:R-:W-:Y:S01]  /*7b10*/  R2UR UR13, R25 ;  /* 0x00000000190d72ca */ /* 0x000fe200000e0000 */
[----:B------:R-:W-:Y:S01]  /*7b20*/  VIADD R4, R4, 0xffffffff ;  /* 0xffffffff04047836 */ /* 0x000fe20000000000 */
[----:B------:R-:W-:Y:S01]  /*7b30*/  R2UR UR9, R23 ;  /* 0x00000000170972ca */ /* 0x000fe200000e0000 */
[----:B------:R-:W-:Y:S01]  /*7b40*/  UIADD3 UR4, UP0, UR20, 0xf0, URZ ;  /* 0x000000f014047890 */ /* 0x000fe2000ff1e03f */
[----:B------:R-:W-:Y:S01]  /*7b50*/  R2UR UR5, R14 ;  /* 0x000000000e0572ca */ /* 0x000fe200000e0000 */
[----:B------:R-:W-:Y:S01]  /*7b60*/  IMAD R14, R6, 0x6000, R13 ;  /* 0x00006000060e7824 */ /* 0x000fe200078e020d */
[----:B------:R-:W-:Y:S01]  /*7b70*/  R2UR UR11, R20 ;  /* 0x00000000140b72ca */ /* 0x000fe200000e0000 */
[----:B------:R-:W-:Y:S01]  /*7b80*/  UIADD3 UR22, UP1, UR20, 0x1f0, URZ ;  /* 0x000001f014167890 */ /* 0x000fe2000ff3e03f */
[----:B------:R-:W-:Y:S01]  /*7b90*/  R2UR UR10, R22 ;  /* 0x00000000160a72ca */ /* 0x000fe200000e0000 */
[----:B------:R-:W-:Y:S01]  /*7ba0*/  VIADD R6, R6, 0x1 ;  /* 0x0000000106067836 */ /* 0x000fe20000000000 */
[----:B------:R-:W-:Y:S01]  /*7bb0*/  R2UR UR8, R14 ;  /* 0x000000000e0872ca */ /* 0x000fe200000e0000 */
[----:B------:R-:W-:Y:S01]  /*7bc0*/  UIADD3.X UR23, URZ, UR21, URZ, UP1, !UPT ;  /* 0x000000153f177290 */ /* 0x000fe20008ffe43f */
[----:B------:R-:W-:Y:S01]  /*7bd0*/  R2UR UR12, R7 ;  /* 0x00000000070c72ca */ /* 0x000fe200000e0000 */
[----:B------:R-:W-:Y:S01]  /*7be0*/  UMOV UR6, 0x0 ;  /* 0x0000000000067882 */ /* 0x000fe20000000000 */
[----:B------:R-:W-:Y:S01]  /*7bf0*/  R2UR UR18, R21 ;  /* 0x00000000151272ca */ /* 0x000fe200000e0000 */
[----:B------:R-:W-:Y:S01]  /*7c00*/  UMOV UR7, 0x10000000 ;  /* 0x1000000000077882 */ /* 0x000fe20000000000 */
[----:B------:R-:W-:Y:S01]  /*7c10*/  ISETP.GT.AND P1, PT, R4, 0x1, PT ;  /* 0x000000010400780c */ /* 0x000fe20003f24270 */
[----:B------:R-:W-:Y:S01]  /*7c20*/  UIADD3 UR14, UR5, 0x100, URZ ;  /* 0x00000100050e7890 */ /* 0x000fe2000fffe03f */
[----:B------:R-:W-:Y:S01]  /*7c30*/  ISETP.NE.AND P0, PT, R6, 0x5, PT ;  /* 0x000000050600780c */ /* 0x000fe20003f05270 */
[----:B------:R-:W-:Y:S01]  /*7c40*/  UIADD3.X UR5, URZ, UR21, URZ, UP0, !UPT ;  /* 0x000000153f057290 */ /* 0x000fe200087fe43f */
[----:B------:R-:W-:Y:S01]  /*7c50*/  VIADD R22, R22, 0x80 ;  /* 0x0000008016167836 */ /* 0x000fe20000000000 */
[----:B------:R-:W-:Y:S01]  /*7c60*/  UMOV UR19, 0x30000 ;  /* 0x0003000000137882 */ /* 0x000fe20000000000 */
[----:B------:R-:W-:Y:S01]  /*7c70*/  SEL R14, RZ, 0x1, P0 ;  /* 0x00000001ff0e7807 */ /* 0x000fe20000000000 */
[----:B------:R-:W-:Y:S01]  /*7c80*/  UIADD3 UR13, UR13, UR8, URZ ;  /* 0x000000080d0d7290 */ /* 0x000fe2000fffe03f */
[----:B------:R-:W-:-:S02]  /*7c90*/  SEL R6, R6, RZ, P0 ;  /* 0x000000ff06067207 */ /* 0x000fc40000000000 */
[----:B------:R-:W-:Y:S01]  /*7ca0*/  UMOV UR8, UR14 ;  /* 0x0000000e00087c82 */ /* 0x000fe20008000000 */
[----:B------:R-:W-:Y:S01]  /*7cb0*/  LOP3.LUT R5, R5, R14, RZ, 0x3c, !PT ;  /* 0x0000000e05057212 */ /* 0x000fe200078e3cff */
[----:B------:R0:W-:Y:S02]  /*7cc0*/  UTMALDG.3D [UR8], [UR4], desc[UR6] ;  /* 0x00000608040075b4 */ /* 0x0001e40008011000 */
[----:B0-----:R-:W-:Y:S01]  /*7cd0*/  UMOV UR11, UR18 ;  /* 0x00000012000b7c82 */ /* 0x001fe20008000000 */
[----:B------:R-:W-:Y:S02]  /*7ce0*/  UMOV UR8, UR13 ;  /* 0x0000000d00087c82 */ /* 0x000fe40008000000 */
[----:B------:R0:W-:Y:S02]  /*7cf0*/  UTMALDG.3D.MULTICAST [UR8], [UR22], UR19, desc[UR6] ;  /* 0x00000608160073b4 */ /* 0x0001e40008011813 */
[----:B0-----:R-:W-:Y:S05]  /*7d00*/  @P1 BRA `(.L_x_240) ;  /* 0xfffffffc00441947 */ /* 0x001fea000383ffff */
.L_x_237:
[----:B------:R-:W-:Y:S05]  /*7d10*/  BSYNC B1 ;  /* 0x0000000000017941 */ /* 0x000fea0003800000 */
.L_x_236:
[----:B------:R-:W-:Y:S01]  /*7d20*/  LOP3.LUT P1, RZ, R12, 0xff, RZ, 0xc0, !PT ;  /* 0x000000ff0cff7812 */ /* 0x000fe2000782c0ff */
[C---:B------:R-:W-:Y:S01]  /*7d30*/  IMAD.IADD R7, R11.reuse, 0x1, R8 ;  /* 0x000000010b077824 */ /* 0x040fe200078e0208 */
[----:B------:R-:W-:Y:S01]  /*7d40*/  ULDC.64 UR4, c[0x0][0x650] ;  /* 0x0001940000047ab9 */ /* 0x000fe20000000a00 */
[----:B------:R-:W-:Y:S01]  /*7d50*/  ISETP.GE.U32.AND P2, PT, R11, 0x5, PT ;  /* 0x000000050b00780c */ /* 0x000fe20003f46070 */
[----:B------:R-:W-:Y:S01]  /*7d60*/  BSSY B1, `(.L_x_241) ;  /* 0x000006c000017945 */ /* 0x000fe20003800000 */
[----:B------:R-:W-:Y:S01]  /*7d70*/  IMAD.MOV.U32 R20, RZ, RZ, -0x1 ;  /* 0xffffffffff147424 */ /* 0x000fe200078e00ff */
[----:B------:R-:W-:Y:S01]  /*7d80*/  ISETP.GT.U32.AND P0, PT, R7, 0x4, PT ;  /* 0x000000040700780c */ /* 0x000fe20003f04070 */
[----:B------:R-:W-:Y:S01]  /*7d90*/  IMAD.MOV.U32 R21, RZ, RZ, -0x1 ;  /* 0xffffffffff157424 */ /* 0x000fe200078e00ff */
[----:B------:R-:W-:Y:S02]  /*7da0*/  PRMT R12, RZ, 0x7610, R12 ;  /* 0x00007610ff0c7816 */ /* 0x000fe4000000000c */
[----:B------:R-:W-:-:S03]  /*7db0*/  ISETP.LT.U32.AND P0, PT, R11, 0x5, P0 ;  /* 0x000000050b00780c */ /* 0x000fc60000701070 */
[----:B------:R-:W0:Y:S01]  /*7dc0*/  @P1 S2R R5, SR_CgaCtaId ;  /* 0x0000000000051919 */ /* 0x000e220000008800 */
[----:B------:R-:W-:-:S04]  /*7dd0*/  @P1 MOV R4, 0x400 ;  /* 0x0000040000041802 */ /* 0x000fc80000000f00 */
[----:B0-----:R-:W-:Y:S01]  /*7de0*/  @P1 LEA R6, R5, R4, 0x18 ;  /* 0x0000000405061211 */ /* 0x001fe200078ec0ff */
[----:B------:R-:W-:Y:S01]  /*7df0*/  IMAD.WIDE.U32 R4, R7, -0x33333333, RZ ;  /* 0xcccccccd07047825 */ /* 0x000fe200078e00ff */
[----:B------:R-:W-:Y:S02]  /*7e00*/  SEL R4, RZ, 0x1, !P0 ;  /* 0x00000001ff047807 */ /* 0x000fe40004000000 */
[----:B------:R0:W-:Y:S01]  /*7e10*/  @P1 SYNCS.ARRIVE.TRANS64.A1T0 RZ, [R6+URZ+0x68], RZ ;  /* 0x000068ff06ff19a7 */ /* 0x0001e2000810003f */
[----:B------:R-:W-:Y:S02]  /*7e20*/  IADD3 R16, P1, R16, UR36, RZ ;  /* 0x0000002410107c10 */ /* 0x000fe4000ff3e0ff */
[----:B------:R-:W-:Y:S02]  /*7e30*/  LOP3.LUT R3, R3, R4, RZ, 0x3c, !PT ;  /* 0x0000000403037212 */ /* 0x000fe400078e3cff */
[----:B------:R-:W-:Y:S02]  /*7e40*/  IADD3.X R17, R17, UR42, RZ, P1, !PT ;  /* 0x0000002a11117c10 */ /* 0x000fe40008ffe4ff */
[----:B------:R-:W-:-:S02]  /*7e50*/  ISETP.GE.U32.AND P0, PT, R16, UR4, PT ;  /* 0x0000000410007c0c */ /* 0x000fc4000bf06070 */
[----:B0-----:R-:W-:Y:S02]  /*7e60*/  SHF.R.U32.HI R6, RZ, 0x2, R5 ;  /* 0x00000002ff067819 */ /* 0x001fe40000011605 */
[----:B------:R-:W-:Y:S02]  /*7e70*/  ISETP.GE.U32.AND.EX P0, PT, R17, UR5, PT, P0 ;  /* 0x0000000511007c0c */ /* 0x000fe4000bf06100 */
[----:B------:R-:W-:Y:S01]  /*7e80*/  @P2 LOP3.LUT R3, R3, 0x1, R6, 0x78, !PT ;  /* 0x0000000103032812 */ /* 0x000fe200078e7806 */
[----:B------:R-:W-:Y:S01]  /*7e90*/  IMAD R8, R6, -0x5, R7 ;  /* 0xfffffffb06087824 */ /* 0x000fe200078e0207 */
[----:B------:R-:W-:Y:S01]  /*7ea0*/  PRMT R4, RZ, 0x7610, R4 ;  /* 0x00007610ff047816 */ /* 0x000fe20000000004 */
[----:B------:R-:W-:-:S08]  /*7eb0*/  IMAD.MOV.U32 R7, RZ, RZ, -0x1 ;  /* 0xffffffffff077424 */ /* 0x000fd000078e00ff */
[----:B------:R-:W-:Y:S05]  /*7ec0*/  @P0 BRA `(.L_x_242) ;  /* 0x0000000400540947 */ /* 0x000fea0003800000 */
[----:B------:R-:W0:Y:S01]  /*7ed0*/  S2R R15, SR_CTAID.X ;  /* 0x00000000000f7919 */ /* 0x000e220000002500 */
[----:B------:R-:W-:Y:S01]  /*7ee0*/  ULDC.64 UR4, c[0x0][0x628] ;  /* 0x00018a0000047ab9 */ /* 0x000fe20000000a00 */
[----:B------:R-:W-:Y:S01]  /*7ef0*/  ULDC UR7, c[0x0][0x630] ;  /* 0x00018c0000077ab9 */ /* 0x000fe20000000800 */
[----:B------:R-:W-:Y:S01]  /*7f00*/  ISETP.NE.U32.AND P0, PT, RZ, UR4, PT ;  /* 0x00000004ff007c0c */ /* 0x000fe2000bf05070 */
[----:B------:R-:W1:Y:S01]  /*7f10*/  S2R R20, SR_CTAID.Y ;  /* 0x0000000000147919 */ /* 0x000e620000002600 */
[----:B------:R-:W-:Y:S01]  /*7f20*/  ULDC UR8, c[0x0][0x150] ;  /* 0x0000540000087ab9 */ /* 0x000fe20000000800 */
[----:B------:R-:W-:Y:S01]  /*7f30*/  IMAD.MOV.U32 R4, RZ, RZ, R16 ;  /* 0x000000ffff047224 */ /* 0x000fe200078e0010 */
[----:B------:R-:W-:Y:S01]  /*7f40*/  ISETP.NE.AND.EX P0, PT, RZ, UR5, PT, P0 ;  /* 0x00000005ff007c0c */ /* 0x000fe2000bf05300 */
[----:B------:R-:W-:Y:S01]  /*7f50*/  IMAD.MOV.U32 R5, RZ, RZ, R17 ;  /* 0x000000ffff057224 */ /* 0x000fe200078e0011 */
[----:B0-----:R-:W-:-:S11]  /*7f60*/  I2FP.F32.U32 R22, R15 ;  /* 0x0000000f00167245 */ /* 0x001fd60000201000 */
[----:B------:R-:W-:Y:S05]  /*7f70*/  @!P0 BRA `(.L_x_243) ;  /* 0x0000000000288947 */ /* 0x000fea0003800000 */
[----:B------:R-:W-:Y:S02]  /*7f80*/  ULDC UR6, c[0x0][0x634] ;  /* 0x00018d0000067ab9 */ /* 0x000fe40000000800 */
[----:B------:R-:W-:-:S05]  /*7f90*/  IADD3 R5, P0, R16, UR6, RZ ;  /* 0x0000000610057c10 */ /* 0x000fca000ff1e0ff */
[----:B------:R-:W-:-:S04]  /*7fa0*/  IMAD.X R21, RZ, RZ, R17, P0 ;  /* 0x000000ffff157224 */ /* 0x000fc800000e0611 */
[----:B------:R-:W-:-:S04]  /*7fb0*/  IMAD.WIDE.U32 R6, R21, UR4, RZ ;  /* 0x0000000415067c25 */ /* 0x000fc8000f8e00ff */
[----:B------:R-:W-:-:S04]  /*7fc0*/  IMAD.WIDE.U32 R6, P0, R5, UR5, R6 ;  /* 0x0000000505067c25 */ /* 0x000fc8000f800006 */
[----:B------:R-:W-:-:S04]  /*7fd0*/  IMAD.WIDE.U32 R4, R5, UR4, RZ ;  /* 0x0000000405047c25 */ /* 0x000fc8000f8e00ff */
[----:B------:R-:W-:Y:S01]  /*7fe0*/  IMAD.MOV.U32 R4, RZ, RZ, R7 ;  /* 0x000000ffff047224 */ /* 0x000fe200078e0007 */
[----:B------:R-:W-:Y:S01]  /*7ff0*/  IADD3 RZ, P1, R5, R6, RZ ;  /* 0x0000000605ff7210 */ /* 0x000fe20007f3e0ff */
[----:B------:R-:W-:-:S04]  /*8000*/  IMAD.X R5, RZ, RZ, RZ, P0 ;  /* 0x000000ffff057224 */ /* 0x000fc800000e06ff */
[----:B------:R-:W-:-:S08]  /*8010*/  IMAD.WIDE.U32.X R4, R21, UR5, R4, P1 ;  /* 0x0000000515047c25 */ /* 0x000fd000088e0404 */
.L_x_243:
[--C-:B------:R-:W-:Y:S01]  /*8020*/  SHF.R.U64 R14, R4, UR7, R5.reuse ;  /* 0x00000007040e7c19 */ /* 0x100fe20008001205 */
[----:B------:R-:W-:Y:S01]  /*8030*/  FMUL R22, R22, UR8 ;  /* 0x0000000816167c20 */ /* 0x000fe20008400000 */
[----:B------:R-:W-:Y:S01]  /*8040*/  SHF.R.U32.HI R4, RZ, UR7, R5 ;  /* 0x00000007ff047c19 */ /* 0x000fe20008011605 */
[----:B------:R-:W0:Y:S01]  /*8050*/  LDC R6, c[0x0][0x144] ;  /* 0x00005100ff067b82 */ /* 0x000e220000000800 */
[----:B------:R-:W-:Y:S01]  /*8060*/  IADD3 R5, P0, RZ, -R14, RZ ;  /* 0x8000000eff057210 */ /* 0x000fe20007f1e0ff */
[----:B------:R-:W-:Y:S01]  /*8070*/  ULDC UR6, c[0x0][0x154] ;  /* 0x0000550000067ab9 */ /* 0x000fe20000000800 */
[----:B-1----:R-:W-:Y:S01]  /*8080*/  I2FP.F32.U32 R7, R20 ;  /* 0x0000001400077245 */ /* 0x002fe20000201000 */
[----:B------:R-:W1:Y:S01]  /*8090*/  F2I.U32.TRUNC.NTZ R22, R22 ;  /* 0x0000001600167305 */ /* 0x000e62000020f000 */
[----:B------:R-:W-:Y:S01]  /*80a0*/  ULDC.64 UR4, c[0x0][0x620] ;  /* 0x0001880000047ab9 */ /* 0x000fe20000000a00 */
[----:B------:R-:W-:Y:S01]  /*80b0*/  IMAD.X R4, RZ, RZ, ~R4, P0 ;  /* 0x000000ffff047224 */ /* 0x000fe200000e0e04 */
[----:B------:R-:W-:Y:S01]  /*80c0*/  ISETP.NE.AND P2, PT, R2, 0x1, PT ;  /* 0x000000010200780c */ /* 0x000fe20003f45270 */
[----:B------:R-:W-:Y:S01]  /*80d0*/  FMUL R23, R7, UR6 ;  /* 0x0000000607177c20 */ /* 0x000fe20008400000 */
[----:B------:R-:W2:Y:S01]  /*80e0*/  LDC R25, c[0x0][0x148] ;  /* 0x00005200ff197b82 */ /* 0x000ea20000000800 */
[----:B------:R-:W-:Y:S01]  /*80f0*/  IMAD R4, R4, UR4, RZ ;  /* 0x0000000404047c24 */ /* 0x000fe2000f8e02ff */
[----:B------:R-:W-:-:S02]  /*8100*/  ULDC.64 UR6, c[0x0][0x640] ;  /* 0x0001900000067ab9 */ /* 0x000fc40000000a00 */
[----:B------:R-:W-:Y:S01]  /*8110*/  ISETP.NE.U32.AND P0, PT, RZ, UR6, PT ;  /* 0x00000006ff007c0c */ /* 0x000fe2000bf05070 */
[----:B------:R-:W3:Y:S01]  /*8120*/  F2I.U32.TRUNC.NTZ R23, R23 ;  /* 0x0000001700177305 */ /* 0x000ee2000020f000 */
[C---:B------:R-:W-:Y:S02]  /*8130*/  IMAD R7, R5.reuse, UR5, R4 ;  /* 0x0000000505077c24 */ /* 0x040fe4000f8e0204 */
[----:B------:R-:W-:Y:S01]  /*8140*/  IMAD.WIDE.U32 R4, R5, UR4, R16 ;  /* 0x0000000405047c25 */ /* 0x000fe2000f8e0010 */
[----:B------:R-:W-:Y:S01]  /*8150*/  ULDC UR4, c[0x0][0x618] ;  /* 0x0001860000047ab9 */ /* 0x000fe20000000800 */
[----:B------:R-:W-:Y:S02]  /*8160*/  ISETP.NE.AND.EX P0, PT, RZ, UR7, PT, P0 ;  /* 0x00000007ff007c0c */ /* 0x000fe4000bf05300 */
[----:B------:R-:W-:Y:S02]  /*8170*/  IMAD.IADD R5, R5, 0x1, R7 ;  /* 0x0000000105057824 */ /* 0x000fe400078e0207 */
[----:B-1----:R-:W-:-:S03]  /*8180*/  IMAD.MOV R22, RZ, RZ, -R22 ;  /* 0x000000ffff167224 */ /* 0x002fc600078e0a16 */
[----:B------:R-:W-:Y:S01]  /*8190*/  SHF.R.U64 R21, R4, UR4, R5 ;  /* 0x0000000404157c19 */ /* 0x000fe20008001205 */
[----:B0-----:R-:W-:Y:S01]  /*81a0*/  IMAD R15, R6, R22, R15 ;  /* 0x00000016060f7224 */ /* 0x001fe200078e020f */
[----:B------:R-:W-:Y:S01]  /*81b0*/  SHF.R.U32.HI R4, RZ, UR4, R5 ;  /* 0x00000004ff047c19 */ /* 0x000fe20008011605 */
[----:B------:R-:W-:Y:S01]  /*81c0*/  ULDC UR4, c[0x0][0x608] ;  /* 0x0001820000047ab9 */ /* 0x000fe20000000800 */
[----:B---3--:R-:W-:Y:S02]  /*81d0*/  IMAD.MOV R6, RZ, RZ, -R23 ;  /* 0x000000ffff067224 */ /* 0x008fe400078e0a17 */
[--C-:B------:R-:W-:Y:S02]  /*81e0*/  SHF.R.U64 R22, R21, UR4, R4.reuse ;  /* 0x0000000415167c19 */ /* 0x100fe40008001204 */
[----:B------:R-:W-:Y:S01]  /*81f0*/  SHF.R.U32.HI R5, RZ, UR4, R4 ;  /* 0x00000004ff057c19 */ /* 0x000fe20008011604 */
[----:B------:R-:W-:Y:S01]  /*8200*/  ULDC UR4, c[0x0][0x658] ;  /* 0x0001960000047ab9 */ /* 0x000fe20000000800 */
[----:B--2---:R-:W-:-:S02]  /*8210*/  @P2 IMAD R15, R25, R6, R20 ;  /* 0x00000006190f2224 */ /* 0x004fc400078e0214 */
[--C-:B------:R-:W-:Y:S02]  /*8220*/  SHF.R.U64 R20, R22, UR4, R5.reuse ;  /* 0x0000000416147c19 */ /* 0x100fe40008001205 */
[----:B------:R-:W-:-:S03]  /*8230*/  SHF.R.U32.HI R23, RZ, UR4, R5 ;  /* 0x00000004ff177c19 */ /* 0x000fc60008011605 */
[----:B------:R-:W-:Y:S02]  /*8240*/  IMAD.MOV.U32 R6, RZ, RZ, R20 ;  /* 0x000000ffff067224 */ /* 0x000fe400078e0014 */
[----:B------:R-:W-:Y:S01]  /*8250*/  IMAD.MOV.U32 R5, RZ, RZ, R23 ;  /* 0x000000ffff057224 */ /* 0x000fe200078e0017 */
[----:B------:R-:W-:Y:S06]  /*8260*/  @!P0 BRA `(.L_x_244) ;  /* 0x00000000002c8947 */ /* 0x000fec0003800000 */
        /* <DEDUP_REMOVED lines=9> */
[----:B------:R-:W-:-:S04]  /*8300*/  IMAD.WIDE.U32.X R4, R23, UR7, R4, P1 ;  /* 0x0000000717047c25 */ /* 0x000fc800088e0404 */
[----:B------:R-:W-:-:S07]  /*8310*/  IMAD.MOV.U32 R6, RZ, RZ, R4 ;  /* 0x000000ffff067224 */ /* 0x000fce00078e0004 */
.L_x_244:
[----:B------:R-:W-:Y:S01]  /*8320*/  ULDC UR4, c[0x0][0x648] ;  /* 0x0001920000047ab9 */ /* 0x000fe20000000800 */
[----:B------:R-:W-:Y:S01]  /*8330*/  LOP3.LUT R4, R22, UR16, RZ, 0xc0, !PT ;  /* 0x0000001016047c12 */ /* 0x000fe2000f8ec0ff */
[----:B------:R-:W-:Y:S01]  /*8340*/  ULDC UR5, c[0x0][0x610] ;  /* 0x0001840000057ab9 */ /* 0x000fe20000000800 */
[----:B------:R-:W-:Y:S01]  /*8350*/  SHF.R.U64 R5, R6, UR4, R5 ;  /* 0x0000000406057c19 */ /* 0x000fe20008001205 */
[----:B------:R-:W-:Y:S01]  /*8360*/  ULDC UR4, c[0x0][0x638] ;  /* 0x00018e0000047ab9 */ /* 0x000fe20000000800 */
[----:B------:R-:W-:-:S03]  /*8370*/  LOP3.LUT R21, R21, UR15, RZ, 0xc0, !PT ;  /* 0x0000000f15157c12 */ /* 0x000fc6000f8ec0ff */
[----:B------:R-:W-:Y:S02]  /*8380*/  IMAD.MOV R7, RZ, RZ, -R5 ;  /* 0x000000ffff077224 */ /* 0x000fe400078e0a05 */
[----:B------:R-:W-:Y:S02]  /*8390*/  IMAD R4, R5, UR17, R4 ;  /* 0x0000001105047c24 */ /* 0x000fe4000f8e0204 */
[----:B------:R-:W-:Y:S01]  /*83a0*/  IMAD R20, R7, UR4, R20 ;  /* 0x0000000407147c24 */ /* 0x000fe2000f8e0214 */
[----:B------:R-:W-:Y:S01]  /*83b0*/  ULDC UR4, c[0x0][0x600] ;  /* 0x0001800000047ab9 */ /* 0x000fe20000000800 */
[----:B------:R-:W-:Y:S02]  /*83c0*/  IMAD R15, R4, UR5, R15 ;  /* 0x00000005040f7c24 */ /* 0x000fe4000f8e020f */
[----:B------:R-:W-:Y:S02]  /*83d0*/  IMAD R20, R20, UR4, R21 ;  /* 0x0000000414147c24 */ /* 0x000fe4000f8e0215 */
[----:B------:R-:W-:-:S02]  /*83e0*/  IMAD.MOV.U32 R4, RZ, RZ, 0x1 ;  /* 0x00000001ff047424 */ /* 0x000fc400078e00ff */
[----:B------:R-:W-:Y:S01]  /*83f0*/  IMAD.MOV.U32 R7, RZ, RZ, R14 ;  /* 0x000000ffff077224 */ /* 0x000fe200078e000e */
[----:B------:R-:W-:Y:S02]  /*8400*/  SEL R21, R20, R15, !P2 ;  /* 0x0000000f14157207 */ /* 0x000fe40005000000 */
[----:B------:R-:W-:-:S07]  /*8410*/  SEL R20, R15, R20, !P2 ;  /* 0x000000140f147207 */ /* 0x000fce0005000000 */
.L_x_242:
[----:B------:R-:W-:Y:S05]  /*8420*/  BSYNC B1 ;  /* 0x0000000000017941 */ /* 0x000fea0003800000 */
.L_x_241:
[----:B------:R-:W-:-:S13]  /*8430*/  LOP3.LUT P0, RZ, R4, 0xff, RZ, 0xc0, !PT ;  /* 0x000000ff04ff7812 */ /* 0x000fda000780c0ff */
[----:B------:R-:W-:Y:S05]  /*8440*/  @P0 BRA `(.L_x_245) ;  /* 0xfffffff4003c0947 */ /* 0x000fea000383ffff */
[----:B------:R-:W-:Y:S05]  /*8450*/  BSYNC B0 ;  /* 0x0000000000007941 */ /* 0x000fea0003800000 */
.L_x_234:
[----:B------:R-:W-:-:S03]  /*8460*/  UMOV UR4, 0xffffffff ;  /* 0xffffffff00047882 */ /* 0x000fc60000000000 */
[----:B------:R-:W-:Y:S05]  /*8470*/  BRA.DIV UR4, `(.L_x_246) ;  /* 0x0000000604387947 */ /* 0x000fea000b800000 */
[----:B------:R-:W-:-:S13]  /*8480*/  ELECT P6, URZ, PT ;  /* 0x00000000003f782f */ /* 0x000fda00038c0000 */
.L_x_261:
[----:B------:R-:W-:Y:S04]  /*8490*/  BSSY B0, `(.L_x_247) ;  /* 0x0000034000007945 */ /* 0x000fe80003800000 */
[----:B------:R-:W-:Y:S05]  /*84a0*/  @!P6 BRA `(.L_x_248) ;  /* 0x0000000000c8e947 */ /* 0x000fea0003800000 */
[----:B------:R-:W-:-:S04]  /*84b0*/  LOP3.LUT R18, R18, 0x2, RZ, 0xfc, !PT ;  /* 0x0000000212127812 */ /* 0x000fc800078efcff */
[----:B------:R-:W-:-:S13]  /*84c0*/  ISETP.NE.AND P0, PT, R18, 0x3, PT ;  /* 0x000000031200780c */ /* 0x000fda0003f05270 */
[----:B------:R-:W-:Y:S05]  /*84d0*/  @!P0 BRA `(.L_x_249) ;  /* 0x0000000000048947 */ /* 0x000fea0003800000 */
[----:B------:R-:W-:Y:S01]  /*84e0*/  BPT.TRAP 0x1 ;  /* 0x000000040000795c */ /* 0x000fe20000300000 */
.L_x_249:
[----:B------:R-:W0:Y:S01]  /*84f0*/  S2R R5, SR_CgaCtaId ;  /* 0x0000000000057919 */ /* 0x000e220000008800 */
[----:B------:R-:W-:Y:S02]  /*8500*/  MOV R0, 0x400 ;  /* 0x0000040000007802 */ /* 0x000fe40000000f00 */
[----:B------:R-:W-:Y:S02]  /*8510*/  SHF.L.U32 R2, R3, 0x1f, RZ ;  /* 0x0000001f03027819 */ /* 0x000fe400000006ff */
[----:B0-----:R-:W-:-:S05]  /*8520*/  LEA R5, R5, R0, 0x18 ;  /* 0x0000000005057211 */ /* 0x001fca00078ec0ff */
[----:B------:R-:W-:-:S04]  /*8530*/  VIADD R5, R5, 0x28 ;  /* 0x0000002805057836 */ /* 0x000fc80000000000 */
[C---:B------:R-:W-:Y:S02]  /*8540*/  IMAD R7, R8.reuse, 0x8, R5 ;  /* 0x0000000808077824 */ /* 0x040fe400078e0205 */
[----:B------:R-:W-:Y:S02]  /*8550*/  VIADD R8, R8, 0x1 ;  /* 0x0000000108087836 */ /* 0x000fe40000000000 */
[----:B------:R-:W0:Y:S03]  /*8560*/  SYNCS.PHASECHK.TRANS64.TRYWAIT P0, [R7+URZ], R2 ;  /* 0x00000002070075a7 */ /* 0x000e26000800017f */
[----:B------:R-:W-:-:S04]  /*8570*/  ISETP.NE.AND P1, PT, R8, 0x5, PT ;  /* 0x000000050800780c */ /* 0x000fc80003f25270 */
[----:B------:R-:W-:Y:S02]  /*8580*/  SEL R0, RZ, 0x1, P1 ;  /* 0x00000001ff007807 */ /* 0x000fe40000800000 */
[----:B------:R-:W-:Y:S02]  /*8590*/  SEL R8, R8, RZ, P1 ;  /* 0x000000ff08087207 */ /* 0x000fe40000800000 */
[----:B------:R-:W-:-:S03]  /*85a0*/  LOP3.LUT R9, R3, R0, RZ, 0x3c, !PT ;  /* 0x0000000003097212 */ /* 0x000fc600078e3cff */
[----:B------:R-:W-:Y:S01]  /*85b0*/  IMAD R6, R8, 0x8, R5 ;  /* 0x0000000808067824 */ /* 0x000fe200078e0205 */
[----:B------:R-:W-:Y:S01]  /*85c0*/  SHF.L.U32 R3, R9, 0x1f, RZ ;  /* 0x0000001f09037819 */ /* 0x000fe200000006ff */
[----:B0-----:R-:W-:Y:S06]  /*85d0*/  @!P0 BRA `(.L_x_250) ;  /* 0x0000000400008947 */ /* 0x001fec0003800000 */
.L_x_262:
[----:B------:R-:W1:Y:S01]  /*85e0*/  SYNCS.PHASECHK.TRANS64.TRYWAIT P0, [R6+URZ], R3 ;  /* 0x00000003060075a7 */ /* 0x000e62000800017f */
[----:B------:R-:W-:-:S05]  /*85f0*/  VIADD R0, R8, 0x1 ;  /* 0x0000000108007836 */ /* 0x000fca0000000000 */
[----:B------:R-:W-:-:S04]  /*8600*/  ISETP.NE.AND P1, PT, R0, 0x5, PT ;  /* 0x000000050000780c */ /* 0x000fc80003f25270 */
[----:B0-----:R-:W-:Y:S02]  /*8610*/  SEL R2, RZ, 0x1, P1 ;  /* 0x00000001ff027807 */ /* 0x001fe40000800000 */
[----:B------:R-:W-:Y:S02]  /*8620*/  SEL R0, R0, RZ, P1 ;  /* 0x000000ff00007207 */ /* 0x000fe40000800000 */
[----:B------:R-:W-:-:S03]  /*8630*/  LOP3.LUT R9, R9, R2, RZ, 0x3c, !PT ;  /* 0x0000000209097212 */ /* 0x000fc600078e3cff */
[----:B------:R-:W-:Y:S01]  /*8640*/  IMAD R7, R0, 0x8, R5 ;  /* 0x0000000800077824 */ /* 0x000fe200078e0205 */
[----:B------:R-:W-:Y:S01]  /*8650*/  SHF.L.U32 R4, R9, 0x1f, RZ ;  /* 0x0000001f09047819 */ /* 0x000fe200000006ff */
[----:B-1----:R-:W-:Y:S06]  /*8660*/  @!P0 BRA `(.L_x_251) ;  /* 0x0000000000f08947 */ /* 0x002fec0003800000 */
.L_x_263:
[----:B------:R-:W1:Y:S01]  /*8670*/  SYNCS.PHASECHK.TRANS64.TRYWAIT P0, [R7+URZ], R4 ;  /* 0x00000004070075a7 */ /* 0x000e62000800017f */
[----:B------:R-:W-:-:S05]  /*8680*/  VIADD R0, R0, 0x1 ;  /* 0x0000000100007836 */ /* 0x000fca0000000000 */
[----:B------:R-:W-:-:S04]  /*8690*/  ISETP.NE.AND P1, PT, R0, 0x5, PT ;  /* 0x000000050000780c */ /* 0x000fc80003f25270 */
[----:B------:R-:W-:Y:S02]  /*86a0*/  SEL R2, RZ, 0x1, P1 ;  /* 0x00000001ff027807 */ /* 0x000fe40000800000 */
[----:B------:R-:W-:Y:S02]  /*86b0*/  SEL R0, R0, RZ, P1 ;  /* 0x000000ff00007207 */ /* 0x000fe40000800000 */
[----:B------:R-:W-:-:S03]  /*86c0*/  LOP3.LUT R9, R9, R2, RZ, 0x3c, !PT ;  /* 0x0000000209097212 */ /* 0x000fc600078e3cff */
[----:B0-----:R-:W-:Y:S01]  /*86d0*/  IMAD R6, R0, 0x8, R5 ;  /* 0x0000000800067824 */ /* 0x001fe200078e0205 */
[----:B------:R-:W-:Y:S01]  /*86e0*/  SHF.L.U32 R3, R9, 0x1f, RZ ;  /* 0x0000001f09037819 */ /* 0x000fe200000006ff */
[----:B-1----:R-:W-:Y:S06]  /*86f0*/  @!P0 BRA `(.L_x_252) ;  /* 0x0000000000e08947 */ /* 0x002fec0003800000 */
.L_x_264:
[----:B------:R-:W1:Y:S01]  /*8700*/  SYNCS.PHASECHK.TRANS64.TRYWAIT P0, [R6+URZ], R3 ;  /* 0x00000003060075a7 */ /* 0x000e62000800017f */
[----:B------:R-:W-:-:S05]  /*8710*/  VIADD R0, R0, 0x1 ;  /* 0x0000000100007836 */ /* 0x000fca0000000000 */
[----:B------:R-:W-:-:S04]  /*8720*/  ISETP.NE.AND P1, PT, R0, 0x5, PT ;  /* 0x000000050000780c */ /* 0x000fc80003f25270 */
[----:B------:R-:W-:Y:S02]  /*8730*/  SEL R2, RZ, 0x1, P1 ;  /* 0x00000001ff027807 */ /* 0x000fe40000800000 */
[----:B------:R-:W-:Y:S02]  /*8740*/  SEL R0, R0, RZ, P1 ;  /* 0x000000ff00007207 */ /* 0x000fe40000800000 */
[----:B------:R-:W-:Y:S01]  /*8750*/  LOP3.LUT R2, R9, R2, RZ, 0x3c, !PT ;  /* 0x0000000209027212 */ /* 0x000fe200078e3cff */
[----:B-1----:R-:W-:Y:S06]  /*8760*/  @!P0 BRA `(.L_x_253) ;  /* 0x0000000000d88947 */ /* 0x002fec0003800000 */
.L_x_265:
[----:B------:R-:W-:Y:S01]  /*8770*/  IMAD R5, R0, 0x8, R5 ;  /* 0x0000000800057824 */ /* 0x000fe200078e0205 */
[----:B------:R-:W-:-:S07]  /*8780*/  SHF.L.U32 R0, R2, 0x1f, RZ ;  /* 0x0000001f02007819 */ /* 0x000fce00000006ff */
.L_x_254:
[----:B--2---:R2:W3:Y:S02]  /*8790*/  SYNCS.PHASECHK.TRANS64.TRYWAIT P0, [R5+URZ], R0 ;  /* 0x00000000050075a7 */ /* 0x0044e4000800017f */
[----:B---3--:R-:W-:Y:S05]  /*87a0*/  @!P0 NANOSLEEP.SYNCS 0x989680 ;  /* 0x009896800000895d */ /* 0x008fea0003900000 */
[----:B------:R-:W3:Y:S02]  /*87b0*/  @!P0 SYNCS.PHASECHK.TRANS64 P0, [R5+URZ], R0 ;  /* 0x00000000050085a7 */ /* 0x000ee4000800007f */
[----:B---3--:R-:W-:Y:S05]  /*87c0*/  @!P0 BRA `(.L_x_254) ;  /* 0xfffffffc00f08947 */ /* 0x008fea000383ffff */
.L_x_248:
[----:B------:R-:W-:Y:S05]  /*87d0*/  BSYNC B0 ;  /* 0x0000000000007941 */ /* 0x000fea0003800000 */
.L_x_247:
[----:B------:R-:W-:Y:S05]  /*87e0*/  EXIT ;  /* 0x000000000000794d */ /* 0x000fea0003800000 */
.L_x_21:
[----:B-1----:R1:W2:Y:S02]  /*87f0*/  SYNCS.PHASECHK.TRANS64.TRYWAIT P1, [R3+URZ], R0 ;  /* 0x00000000030075a7 */ /* 0x0022a4000802017f */
[----:B--2---:R-:W-:Y:S05]  /*8800*/  @!P1 NANOSLEEP.SYNCS 0x989680 ;  /* 0x009896800000995d */ /* 0x004fea0003900000 */
[----:B------:R-:W2:Y:S02]  /*8810*/  @!P1 SYNCS.PHASECHK.TRANS64 P1, [R3+URZ], R0 ;  /* 0x00000000030095a7 */ /* 0x000ea4000802007f */
[----:B--2---:R-:W-:Y:S05]  /*8820*/  @!P1 BRA `(.L_x_21) ;  /* 0xfffffffc00f09947 */ /* 0x004fea000383ffff */
[----:B------:R-:W-:Y:S05]  /*8830*/  BRA `(.L_x_20) ;  /* 0xffffff8c00d47947 */ /* 0x000fea000383ffff */
.L_x_26:
[----:B-1----:R1:W2:Y:S02]  /*8840*/  SYNCS.PHASECHK.TRANS64.TRYWAIT P1, [R5+URZ], R4 ;  /* 0x00000004050075a7 */ /* 0x0022a4000802017f */
[----:B--2---:R-:W-:Y:S05]  /*8850*/  @!P1 NANOSLEEP.SYNCS 0x989680 ;  /* 0x009896800000995d */ /* 0x004fea0003900000 */
[----:B------:R-:W2:Y:S02]  /*8860*/  @!P1 SYNCS.PHASECHK.TRANS64 P1, [R5+URZ], R4 ;  /* 0x00000004050095a7 */ /* 0x000ea4000802007f */
[----:B--2---:R-:W-:Y:S05]  /*8870*/  @!P1 BRA `(.L_x_26) ;  /* 0xfffffffc00f09947 */ /* 0x004fea000383ffff */
[----:B------:R-:W-:Y:S05]  /*8880*/  BRA `(.L_x_25) ;  /* 0xffffff9000b07947 */ /* 0x000fea000383ffff */
.L_x_235:
[----:B------:R-:W-:Y:S01]  /*8890*/  BSSY B1, `(.L_x_255) ;  /* 0x0000006000017945 */ /* 0x000fe20003800000 */
[----:B------:R-:W-:-:S07]  /*88a0*/  IMAD.MOV.U32 R15, RZ, RZ, -0x1 ;  /* 0xffffffffff0f7424 */ /* 0x000fce00078e00ff */
[----:B------:R-:W-:Y:S05]  /*88b0*/  WARPSYNC.COLLECTIVE R15, `(.L_x_256) ;  /* 0x000000000f0c7348 */ /* 0x000fea0003c00000 */
[----:B------:R-:W-:Y:S02]  /*88c0*/  ELECT P6, UR62, PT ;  /* 0x00000000003e782f */ /* 0x000fe400038c0000 */
[----:B------:R-:W-:Y:S01]  /*88d0*/  MOV R14, UR62 ;  /* 0x0000003e000e7c02 */ /* 0x000fe20008000f00 */
[----:B------:R-:W-:Y:S10]  /*88e0*/  ENDCOLLECTIVE ;  /* 0x000000000000791b */ /* 0x000ff40003800000 */
.L_x_256:
[----:B------:R-:W-:Y:S05]  /*88f0*/  BSYNC B1 ;  /* 0x0000000000017941 */ /* 0x000fea0003800000 */
.L_x_255:
[----:B------:R-:W-:Y:S05]  /*8900*/  BRA `(.L_x_257) ;  /* 0xfffffff000187947 */ /* 0x000fea000383ffff */
.L_x_238:
[----:B-1----:R1:W2:Y:S02]  /*8910*/  SYNCS.PHASECHK.TRANS64.TRYWAIT P0, [R23+URZ+0x28], R14 ;  /* 0x0000280e170075a7 */ /* 0x0022a4000800017f */
[----:B--2---:R-:W-:Y:S05]  /*8920*/  @!P0 NANOSLEEP.SYNCS 0x989680 ;  /* 0x009896800000895d */ /* 0x004fea0003900000 */
[----:B------:R-:W2:Y:S02]  /*8930*/  @!P0 SYNCS.PHASECHK.TRANS64 P0, [R23+URZ+0x28], R14 ;  /* 0x0000280e170085a7 */ /* 0x000ea4000800007f */
[----:B--2---:R-:W-:Y:S05]  /*8940*/  @!P0 BRA `(.L_x_238) ;  /* 0xfffffffc00f08947 */ /* 0x004fea000383ffff */
[----:B------:R-:W-:Y:S05]  /*8950*/  BRA `(.L_x_258) ;  /* 0xfffffff000547947 */ /* 0x000fea000383ffff */
.L_x_246:
[----:B------:R-:W-:Y:S01]  /*8960*/  BSSY B0, `(.L_x_259) ;  /* 0x0000006000007945 */ /* 0x000fe20003800000 */
[----:B------:R-:W-:-:S07]  /*8970*/  IMAD.MOV.U32 R15, RZ, RZ, -0x1 ;  /* 0xffffffffff0f7424 */ /* 0x000fce00078e00ff */
[----:B------:R-:W-:Y:S05]  /*8980*/  WARPSYNC.COLLECTIVE R15, `(.L_x_260) ;  /* 0x000000000f0c7348 */ /* 0x000fea0003c00000 */
[----:B------:R-:W-:Y:S02]  /*8990*/  ELECT P6, UR62, PT ;  /* 0x00000000003e782f */ /* 0x000fe400038c0000 */
[----:B------:R-:W-:Y:S01]  /*89a0*/  MOV R14, UR62 ;  /* 0x0000003e000e7c02 */ /* 0x000fe20008000f00 */
[----:B------:R-:W-:Y:S10]  /*89b0*/  ENDCOLLECTIVE ;  /* 0x000000000000791b */ /* 0x000ff40003800000 */
.L_x_260:
[----:B------:R-:W-:Y:S05]  /*89c0*/  BSYNC B0 ;  /* 0x0000000000007941 */ /* 0x000fea0003800000 */
.L_x_259:
[----:B------:R-:W-:Y:S05]  /*89d0*/  BRA `(.L_x_261) ;  /* 0xfffffff800ac7947 */ /* 0x000fea000383ffff */
.L_x_250:
[----:B0-----:R0:W1:Y:S02]  /*89e0*/  SYNCS.PHASECHK.TRANS64.TRYWAIT P0, [R7+URZ], R2 ;  /* 0x00000002070075a7 */ /* 0x001064000800017f */
[----:B-1----:R-:W-:Y:S05]  /*89f0*/  @!P0 NANOSLEEP.SYNCS 0x989680 ;  /* 0x009896800000895d */ /* 0x002fea0003900000 */
[----:B------:R-:W1:Y:S02]  /*8a00*/  @!P0 SYNCS.PHASECHK.TRANS64 P0, [R7+URZ], R2 ;  /* 0x00000002070085a7 */ /* 0x000e64000800007f */
[----:B-1----:R-:W-:Y:S05]  /*8a10*/  @!P0 BRA `(.L_x_250) ;  /* 0xfffffffc00f08947 */ /* 0x002fea000383ffff */
[----:B------:R-:W-:Y:S05]  /*8a20*/  BRA `(.L_x_262) ;  /* 0xfffffff800ec7947 */ /* 0x000fea000383ffff */
.L_x_251:
[----:B0-----:R0:W1:Y:S02]  /*8a30*/  SYNCS.PHASECHK.TRANS64.TRYWAIT P0, [R6+URZ], R3 ;  /* 0x00000003060075a7 */ /* 0x001064000800017f */
[----:B-1----:R-:W-:Y:S05]  /*8a40*/  @!P0 NANOSLEEP.SYNCS 0x989680 ;  /* 0x009896800000895d */ /* 0x002fea0003900000 */
[----:B------:R-:W1:Y:S02]  /*8a50*/  @!P0 SYNCS.PHASECHK.TRANS64 P0, [R6+URZ], R3 ;  /* 0x00000003060085a7 */ /* 0x000e64000800007f */
[----:B-1----:R-:W-:Y:S05]  /*8a60*/  @!P0 BRA `(.L_x_251) ;  /* 0xfffffffc00f08947 */ /* 0x002fea000383ffff */
[----:B------:R-:W-:Y:S05]  /*8a70*/  BRA `(.L_x_263) ;  /* 0xfffffff800fc7947 */ /* 0x000fea000383ffff */
.L_x_252:
[----:B0-----:R0:W1:Y:S02]  /*8a80*/  SYNCS.PHASECHK.TRANS64.TRYWAIT P0, [R7+URZ], R4 ;  /* 0x00000004070075a7 */ /* 0x001064000800017f */
[----:B-1----:R-:W-:Y:S05]  /*8a90*/  @!P0 NANOSLEEP.SYNCS 0x989680 ;  /* 0x009896800000895d */ /* 0x002fea0003900000 */
[----:B------:R-:W1:Y:S02]  /*8aa0*/  @!P0 SYNCS.PHASECHK.TRANS64 P0, [R7+URZ], R4 ;  /* 0x00000004070085a7 */ /* 0x000e64000800007f */
[----:B-1----:R-:W-:Y:S05]  /*8ab0*/  @!P0 BRA `(.L_x_252) ;  /* 0xfffffffc00f08947 */ /* 0x002fea000383ffff */
[----:B------:R-:W-:Y:S05]  /*8ac0*/  BRA `(.L_x_264) ;  /* 0xfffffffc000c7947 */ /* 0x000fea000383ffff */
.L_x_253:
[----:B-1----:R1:W2:Y:S02]  /*8ad0*/  SYNCS.PHASECHK.TRANS64.TRYWAIT P0, [R6+URZ], R3 ;  /* 0x00000003060075a7 */ /* 0x0022a4000800017f */
[----:B--2---:R-:W-:Y:S05]  /*8ae0*/  @!P0 NANOSLEEP.SYNCS 0x989680 ;  /* 0x009896800000895d */ /* 0x004fea0003900000 */
[----:B------:R-:W2:Y:S02]  /*8af0*/  @!P0 SYNCS.PHASECHK.TRANS64 P0, [R6+URZ], R3 ;  /* 0x00000003060085a7 */ /* 0x000ea4000800007f */
[----:B--2---:R-:W-:Y:S05]  /*8b00*/  @!P0 BRA `(.L_x_253) ;  /* 0xfffffffc00f08947 */ /* 0x004fea000383ffff */
[----:B------:R-:W-:Y:S05]  /*8b10*/  BRA `(.L_x_265) ;  /* 0xfffffffc00147947 */ /* 0x000fea000383ffff */
.L_x_266:
[----:B------:R-:W-:-:S00]  /*8b20*/  BRA `(.L_x_266) ;  /* 0xfffffffc00fc7947 */ /* 0x000fc0000383ffff */
[----:B------:R-:W-:-:S00]  /*8b30*/  NOP ;  /* 0x0000000000007918 */ /* 0x000fc00000000000 */
        /* <DEDUP_REMOVED lines=12> */
.L_x_267:


//--------------------- .nv.global.init           --------------------------
	.section	.nv.global.init,"aw",@progbits
.nv.global.init:
	.type		$str$22,@object
	.size		$str$22,($str$23 - $str$22)
$str$22:
        /*0000*/ 	.byte	0x6b, 0x5f, 0x74, 0x69, 0x6c, 0x65, 0x5f, 0x63, 0x6f, 0x75, 0x6e, 0x74, 0x20, 0x3e, 0x3d, 0x20
        /*0010*/ 	.byte	0x31, 0x00
	.type		$str$23,@object
	.size		$str$23,(__unnamed_1 - $str$23)
$str$23:
        /*0012*/ 	.byte	0x2f, 0x74, 0x6d, 0x70, 0x2f, 0x63, 0x75, 0x74, 0x6c, 0x61, 0x73, 0x73, 0x5f, 0x73, 0x77, 0x65
        /*0022*/ 	.byte	0x65, 0x70, 0x5f, 0x73, 0x72, 0x63, 0x2f, 0x69, 0x6e, 0x63, 0x6c, 0x75, 0x64, 0x65, 0x2f, 0x63
        /*0032*/ 	.byte	0x75, 0x74, 0x6c, 0x61, 0x73, 0x73, 0x2f, 0x67, 0x65, 0x6d, 0x6d, 0x2f, 0x63, 0x6f, 0x6c, 0x6c
        /*0042*/ 	.byte	0x65, 0x63, 0x74, 0x69, 0x76, 0x65, 0x2f, 0x73, 0x6d, 0x39, 0x30, 0x5f, 0x6d, 0x6d, 0x61, 0x5f
        /*0052*/ 	.byte	0x74, 0x6d, 0x61, 0x5f, 0x67, 0x6d, 0x6d, 0x61, 0x5f, 0x73, 0x73, 0x5f, 0x77, 0x61, 0x72, 0x70
        /*0062*/ 	.byte	0x73, 0x70, 0x65, 0x63, 0x69, 0x61, 0x6c, 0x69, 0x7a, 0x65, 0x64, 0x2e, 0x68, 0x70, 0x70, 0x00
	.type		__unnamed_1,@object
	.size		__unnamed_1,(.L_0 - __unnamed_1)
__unnamed_1:
        /*0072*/ 	.byte	0x76, 0x6f, 0x69, 0x64, 0x20, 0x63, 0x75, 0x74, 0x6c, 0x61, 0x73, 0x73, 0x3a, 0x3a, 0x67, 0x65
        /* <DEDUP_REMOVED lines=172> */
        /*0b42*/ 	.byte	0x74, 0x65, 0x3a, 0x3a, 0x69, 0x64, 0x65, 0x6e, 0x74, 0x69, 0x74, 0x79, 0x5d, 0x00
.L_0:


//--------------------- .nv.shared._ZN7cutlass13device_kernelINS_4gemm6kernel13GemmUniversalIN4cute5tupleIJiiiiEEENS1_10collective13CollectiveMmaINS1_34MainloopSm90TmaGmmaWarpSpecializedILi5ENS5_IJNS4_1CILi2EEENSA_ILi1EEESC_EEENS1_35KernelTmaWarpSpecializedCooperativeEEENS5_IJNSA_ILi128EEENSA_ILi192EEESG_EEEaNS5_IJlSC_lEEEaSJ_NS4_8TiledMMAINS4_8MMA_AtomIJNS4_4SM904GMMA27MMA_64x192x32_S32S8S8_SS_TNEEEENS4_6LayoutISD_NS5_IJSC_NSA_ILi0EEESR_EEEEENS5_IJNS4_10UnderscoreESU_SU_EEEEENS4_13SM90_TMA_LOADENS4_14ComposedLayoutINS4_7SwizzleILi3ELi4ELi3EEENS4_18smem_ptr_flag_bitsILi8EEENSQ_INS5_IJNSA_ILi8EEESG_EEENS5_IJSG_SC_EEEEEEEvNS4_8identityENS4_23SM90_TMA_LOAD_MULTICASTES17_vS18_EENS_8epilogue10collective6detail29Sm90TmaWarpSpecializedAdapterINS1C_15DefaultEpilogueIaSJ_SJ_NS1B_6thread17LinearCombinationIaLi1EiiLNS1G_9ScaleType4KindE0ELNS_15FloatRoundStyleE2EaEENS1_15EpilogueDefaultEEEEEvvEEEEvNT_6ParamsE --------------------------
	.section	.nv.shared._ZN7cutlass13device_kernelINS_4gemm6kernel13GemmUniversalIN4cute5tupleIJiiiiEEENS1_10collective13CollectiveMmaINS1_34MainloopSm90TmaGmmaWarpSpecializedILi5ENS5_IJNS4_1CILi2EEENSA_ILi1EEESC_EEENS1_35KernelTmaWarpSpecializedCooperativeEEENS5_IJNSA_ILi128EEENSA_ILi192EEESG_EEEaNS5_IJlSC_lEEEaSJ_NS4_8TiledMMAINS4_8MMA_AtomIJNS4_4SM904GMMA27MMA_64x192x32_S32S8S8_SS_TNEEEENS4_6LayoutISD_NS5_IJSC_NSA_ILi0EEESR_EEEEENS5_IJNS4_10UnderscoreESU_SU_EEEEENS4_13SM90_TMA_LOADENS4_14ComposedLayoutINS4_7SwizzleILi3ELi4ELi3EEENS4_18smem_ptr_flag_bitsILi8EEENSQ_INS5_IJNSA_ILi8EEESG_EEENS5_IJSG_SC_EEEEEEEvNS4_8identityENS4_23SM90_TMA_LOAD_MULTICASTES17_vS18_EENS_8epilogue10collective6detail29Sm90TmaWarpSpecializedAdapterINS1C_15DefaultEpilogueIaSJ_SJ_NS1B_6thread17LinearCombinationIaLi1EiiLNS1G_9ScaleType4KindE0ELNS_15FloatRoundStyleE2EaEENS1_15EpilogueDefaultEEEEEvvEEEEvNT_6ParamsE,"aw",@nobits
	.sectionflags	@""
	.align	16
	.zero		1024


//--------------------- .nv.shared.reserved.0     --------------------------
	.section	.nv.shared.reserved.0,"aw",@nobits
	.weak		__nv_reservedSMEM_offset_0_alias
	.size		__nv_reservedSMEM_offset_0_alias, 0, 0
	.other		__nv_reservedSMEM_offset_0_alias,@"STO_CUDA_RESERVED_SHARED STV_DEFAULT"
__nv_reservedSMEM_offset_0_alias:
	.zero		0


//--------------------- .nv.global                --------------------------
	.section	.nv.global,"aw",@nobits
.nv.global:
	.type		_ZN40_INTERNAL_27e7fc9f_4_k_cu_07c4075c_153194cute1_E,@object
	.size		_ZN40_INTERNAL_27e7fc9f_4_k_cu_07c4075c_153194cute1_E,(_ZN40_INTERNAL_27e7fc9f_4_k_cu_07c4075c_153194cuda3std3__45__cpo6cbeginE - _ZN40_INTERNAL_27e7fc9f_4_k_cu_07c4075c_153194cute1_E)
_ZN40_INTERNAL_27e7fc9f_4_k_cu_07c4075c_153194cute1_E:
	.zero		1
	.type		_ZN40_INTERNAL_27e7fc9f_4_k_cu_07c4075c_153194cuda3std3__45__cpo6cbeginE,@object
	.size		_ZN40_INTERNAL_27e7fc9f_4_k_cu_07c4075c_153194cuda3std3__45__cpo6cbeginE,(_ZN40_INTERNAL_27e7fc9f_4_k_cu_07c4075c_153194cuda3std3__48in_placeE - _ZN40_INTERNAL_27e7fc9f_4_k_cu_07c4075c_153194cuda3std3__45__cpo6cbeginE)
_ZN40_INTERNAL_27e7fc9f_4_k_cu_07c4075c_153194cuda3std3__45__cpo6cbeginE:
	.zero		1
	.type		_ZN40_INTERNAL_27e7fc9f_4_k_cu_07c4075c_153194cuda3std3__48in_placeE,@object
	.size		_ZN40_INTERNAL_27e7fc9f_4_k_cu_07c4075c_153194cuda3std3__48in_placeE,(_ZN40_INTERNAL_27e7fc9f_4_k_cu_07c4075c_153194cuda3std6ranges3__45__cpo9iter_moveE - _ZN40_INTERNAL_27e7fc9f_4_k_cu_07c4075c_153194cuda3std3__48in_placeE)
_ZN40_INTERNAL_27e7fc9f_4_k_cu_07c4075c_153194cuda3std3__48in_placeE:
	.zero		1
	.type		_ZN40_INTERNAL_27e7fc9f_4_k_cu_07c4075c_153194cuda3std6ranges3__45__cpo9iter_moveE,@object
	.size		_ZN40_INTERNAL_27e7fc9f_4_k_cu_07c4075c_153194cuda3std6ranges3__45__cpo9iter_moveE,(_ZN40_INTERNAL_27e7fc9f_4_k_cu_07c4075c_153194cuda3std3__45__cpo5beginE - _ZN40_INTERNAL_27e7fc9f_4_k_cu_07c4075c_153194cuda3std6ranges3__45__cpo9iter_moveE)
_ZN40_INTERNAL_27e7fc9f_4_k_cu_07c4075c_153194cuda3std6ranges3__45__cpo9iter_moveE:
	.zero		1
	.type		_ZN40_INTERNAL_27e7fc9f_4_k_cu_07c4075c_153194cuda3std3__45__cpo5beginE,@object
	.size		_ZN40_INTERNAL_27e7fc9f_4_k_cu_07c4075c_153194cuda3std3__45__cpo5beginE,(_ZN40_INTERNAL_27e7fc9f_4_k_cu_07c4075c_153194cuda3std3__442_GLOBAL__N__27e7fc9f_4_k_cu_07c4075c_153196ignoreE - _ZN40_INTERNAL_27e7fc9f_4_k_cu_07c4075c_153194cuda3std3__45__cpo5beginE)
_ZN40_INTERNAL_27e7fc9f_4_k_cu_07c4075c_153194cuda3std3__45__cpo5beginE:
	.zero		1
	.type		_ZN40_INTERNAL_27e7fc9f_4_k_cu_07c4075c_153194cuda3std3__442_GLOBAL__N__27e7fc9f_4_k_cu_07c4075c_153196ignoreE,@object
	.size		_ZN40_INTERNAL_27e7fc9f_4_k_cu_07c4075c_153194cuda3std3__442_GLOBAL__N__27e7fc9f_4_k_cu_07c4075c_153196ignoreE,(_ZN40_INTERNAL_27e7fc9f_4_k_cu_07c4075c_153194cute7productE - _ZN40_INTERNAL_27e7fc9f_4_k_cu_07c4075c_153194cuda3std3__442_GLOBAL__N__27e7fc9f_4_k_cu_07c4075c_153196ignoreE)
_ZN40_INTERNAL_27e7fc9f_4_k_cu_07c4075c_153194cuda3std3__442_GLOBAL__N__27e7fc9f_4_k_cu_07c4075c_153196ignoreE:
	.zero		1
	.type		_ZN40_INTERNAL_27e7fc9f_4_k_cu_07c4075c_153194cute7productE,@object
	.size		_ZN40_INTERNAL_27e7fc9f_4_k_cu_07c4075c_153194cute7productE,(_ZN40_INTERNAL_27e7fc9f_4_k_cu_07c4075c_153194cuda3std3__45__cpo3endE - _ZN40_INTERNAL_27e7fc9f_4_k_cu_07c4075c_153194cute7productE)
_ZN40_INTERNAL_27e7fc9f_4_k_cu_07c4075c_153194cute7productE:
	.zero		1
	.type		_ZN40_INTERNAL_27e7fc9f_4_k_cu_07c4075c_153194cuda3std3__45__cpo3endE,@object
	.size		_ZN40_INTERNAL_27e7fc9f_4_k_cu_07c4075c_153194cuda3std3__45__cpo3endE,(_ZN40_INTERNAL_27e7fc9f_4_k_cu_07c4075c_153194cuda3std3__419piecewise_constructE - _ZN40_INTERNAL_27e7fc9f_4_k_cu_07c4075c_153194cuda3std3__45__cpo3endE)
_ZN40_INTERNAL_27e7fc9f_4_k_cu_07c4075c_153194cuda3std3__45__cpo3endE:
	.zero		1
	.type		_ZN40_INTERNAL_27e7fc9f_4_k_cu_07c4075c_153194cuda3std3__419piecewise_constructE,@object
	.size		_ZN40_INTERNAL_27e7fc9f_4_k_cu_07c4075c_153194cuda3std3__419piecewise_constructE,(_ZN40_INTERNAL_27e7fc9f_4_k_cu_07c4075c_153194cuda3std3__45__cpo4cendE - _ZN40_INTERNAL_27e7fc9f_4_k_cu_07c4075c_153194cuda3std3__419piecewise_constructE)
_ZN40_INTERNAL_27e7fc9f_4_k_cu_07c4075c_153194cuda3std3__419piecewise_constructE:
	.zero		1
	.type		_ZN40_INTERNAL_27e7fc9f_4_k_cu_07c4075c_153194cuda3std3__45__cpo4cendE,@object
	.size		_ZN40_INTERNAL_27e7fc9f_4_k_cu_07c4075c_153194cuda3std3__45__cpo4cendE,(_ZN40_INTERNAL_27e7fc9f_4_k_cu_07c4075c_153194cuda3std6ranges3__45__cpo4swapE - _ZN40_INTERNAL_27e7fc9f_4_k_cu_07c4075c_153194cuda3std3__45__cpo4cendE)
_ZN40_INTERNAL_27e7fc9f_4_k_cu_07c4075c_153194cuda3std3__45__cpo4cendE:
	.zero		1
	.type		_ZN40_INTERNAL_27e7fc9f_4_k_cu_07c4075c_153194cuda3std6ranges3__45__cpo4swapE,@object
	.size		_ZN40_INTERNAL_27e7fc9f_4_k_cu_07c4075c_153194cuda3std6ranges3__45__cpo4swapE,(.L_8 - _ZN40_INTERNAL_27e7fc9f_4_k_cu_07c4075c_153194cuda3std6ranges3__45__cpo4swapE)
_ZN40_INTERNAL_27e7fc9f_4_k_cu_07c4075c_153194cuda3std6ranges3__45__cpo4swapE:
	.zero		1
.L_8:


//--------------------- .nv.constant0._ZN7cutlass13device_kernelINS_4gemm6kernel13GemmUniversalIN4cute5tupleIJiiiiEEENS1_10collective13CollectiveMmaINS1_34MainloopSm90TmaGmmaWarpSpecializedILi5ENS5_IJNS4_1CILi2EEENSA_ILi1EEESC_EEENS1_35KernelTmaWarpSpecializedCooperativeEEENS5_IJNSA_ILi128EEENSA_ILi192EEESG_EEEaNS5_IJlSC_lEEEaSJ_NS4_8TiledMMAINS4_8MMA_AtomIJNS4_4SM904GMMA27MMA_64x192x32_S32S8S8_SS_TNEEEENS4_6LayoutISD_NS5_IJSC_NSA_ILi0EEESR_EEEEENS5_IJNS4_10UnderscoreESU_SU_EEEEENS4_13SM90_TMA_LOADENS4_14ComposedLayoutINS4_7SwizzleILi3ELi4ELi3EEENS4_18smem_ptr_flag_bitsILi8EEENSQ_INS5_IJNSA_ILi8EEESG_EEENS5_IJSG_SC_EEEEEEEvNS4_8identityENS4_23SM90_TMA_LOAD_MULTICASTES17_vS18_EENS_8epilogue10collective6detail29Sm90TmaWarpSpecializedAdapterINS1C_15DefaultEpilogueIaSJ_SJ_NS1B_6thread17LinearCombinationIaLi1EiiLNS1G_9ScaleType4KindE0ELNS_15FloatRoundStyleE2EaEENS1_15EpilogueDefaultEEEEEvvEEEEvNT_6ParamsE --------------------------
	.section	.nv.constant0._ZN7cutlass13device_kernelINS_4gemm6kernel13GemmUniversalIN4cute5tupleIJiiiiEEENS1_10collective13CollectiveMmaINS1_34MainloopSm90TmaGmmaWarpSpecializedILi5ENS5_IJNS4_1CILi2EEENSA_ILi1EEESC_EEENS1_35KernelTmaWarpSpecializedCooperativeEEENS5_IJNSA_ILi128EEENSA_ILi192EEESG_EEEaNS5_IJlSC_lEEEaSJ_NS4_8TiledMMAINS4_8MMA_AtomIJNS4_4SM904GMMA27MMA_64x192x32_S32S8S8_SS_TNEEEENS4_6LayoutISD_NS5_IJSC_NSA_ILi0EEESR_EEEEENS5_IJNS4_10UnderscoreESU_SU_EEEEENS4_13SM90_TMA_LOADENS4_14ComposedLayoutINS4_7SwizzleILi3ELi4ELi3EEENS4_18smem_ptr_flag_bitsILi8EEENSQ_INS5_IJNSA_ILi8EEESG_EEENS5_IJSG_SC_EEEEEEEvNS4_8identityENS4_23SM90_TMA_LOAD_MULTICASTES17_vS18_EENS_8epilogue10collective6detail29Sm90TmaWarpSpecializedAdapterINS1C_15DefaultEpilogueIaSJ_SJ_NS1B_6thread17LinearCombinationIaLi1EiiLNS1G_9ScaleType4KindE0ELNS_15FloatRoundStyleE2EaEENS1_15EpilogueDefaultEEEEEvvEEEEvNT_6ParamsE,"a",@progbits
	.sectionflags	@""
	.align	4
.nv.constant0._ZN7cutlass13device_kernelINS_4gemm6kernel13GemmUniversalIN4cute5tupleIJiiiiEEENS1_10collective13CollectiveMmaINS1_34MainloopSm90TmaGmmaWarpSpecializedILi5ENS5_IJNS4_1CILi2EEENSA_ILi1EEESC_EEENS1_35KernelTmaWarpSpecializedCooperativeEEENS5_IJNSA_ILi128EEENSA_ILi192EEESG_EEEaNS5_IJlSC_lEEEaSJ_NS4_8TiledMMAINS4_8MMA_AtomIJNS4_4SM904GMMA27MMA_64x192x32_S32S8S8_SS_TNEEEENS4_6LayoutISD_NS5_IJSC_NSA_ILi0EEESR_EEEEENS5_IJNS4_10UnderscoreESU_SU_EEEEENS4_13SM90_TMA_LOADENS4_14ComposedLayoutINS4_7SwizzleILi3ELi4ELi3EEENS4_18smem_ptr_flag_bitsILi8EEENSQ_INS5_IJNSA_ILi8EEESG_EEENS5_IJSG_SC_EEEEEEEvNS4_8identityENS4_23SM90_TMA_LOAD_MULTICASTES17_vS18_EENS_8epilogue10collective6detail29Sm90TmaWarpSpecializedAdapterINS1C_15DefaultEpilogueIaSJ_SJ_NS1B_6thread17LinearCombinationIaLi1EiiLNS1G_9ScaleType4KindE0ELNS_15FloatRoundStyleE2EaEENS1_15EpilogueDefaultEEEEEvvEEEEvNT_6ParamsE:
	.zero		1664


//--------------------- SYMBOLS --------------------------

	.type		.nv.reservedSmem.offset0,@object
	.size		.nv.reservedSmem.offset0,0x4
	.type		__assertfail,@function
